//
// Generated by NVIDIA NVVM Compiler
//
// Compiler Build ID: CL-36424714
// Cuda compilation tools, release 13.0, V13.0.88
// Based on NVVM 20.0.0
//

.version 9.0
.target sm_100
.address_size 64

	// .globl	_Z12matMulKernelPKfS0_Pfi

.visible .entry _Z12matMulKernelPKfS0_Pfi(
	.param .u64 .ptr .align 1 _Z12matMulKernelPKfS0_Pfi_param_0,
	.param .u64 .ptr .align 1 _Z12matMulKernelPKfS0_Pfi_param_1,
	.param .u64 .ptr .align 1 _Z12matMulKernelPKfS0_Pfi_param_2,
	.param .u32 _Z12matMulKernelPKfS0_Pfi_param_3
)
{
	.reg .pred 	%p<10>;
	.reg .b32 	%r<40>;
	.reg .b32 	%f<67>;
	.reg .b64 	%rd<67>;

	ld.param.u64 	%rd14, [_Z12matMulKernelPKfS0_Pfi_param_0];
	ld.param.u64 	%rd15, [_Z12matMulKernelPKfS0_Pfi_param_1];
	ld.param.u32 	%r18, [_Z12matMulKernelPKfS0_Pfi_param_3];
	cvta.to.global.u64 	%rd1, %rd15;
	cvta.to.global.u64 	%rd2, %rd14;
	mov.u32 	%r19, %ctaid.y;
	mov.u32 	%r20, %ntid.y;
	mov.u32 	%r21, %tid.y;
	mad.lo.s32 	%r1, %r19, %r20, %r21;
	mov.u32 	%r22, %ctaid.x;
	mov.u32 	%r23, %ntid.x;
	mov.u32 	%r24, %tid.x;
	mad.lo.s32 	%r2, %r22, %r23, %r24;
	max.s32 	%r25, %r1, %r2;
	setp.ge.s32 	%p1, %r25, %r18;
	@%p1 bra 	$L__BB0_13;
	mul.lo.s32 	%r3, %r18, %r1;
	and.b32  	%r4, %r18, 7;
	setp.lt.u32 	%p2, %r18, 8;
	mov.f32 	%f66, 0f00000000;
	mov.b32 	%r38, 0;
	@%p2 bra 	$L__BB0_4;
	and.b32  	%r38, %r18, 2147483640;
	neg.s32 	%r36, %r38;
	mul.wide.s32 	%rd16, %r18, 4;
	add.s64 	%rd3, %rd1, %rd16;
	shl.b32 	%r7, %r18, 3;
	mul.wide.s32 	%rd17, %r18, 8;
	add.s64 	%rd4, %rd1, %rd17;
	mul.wide.s32 	%rd18, %r18, 12;
	add.s64 	%rd5, %rd1, %rd18;
	mul.wide.s32 	%rd19, %r18, 16;
	add.s64 	%rd6, %rd1, %rd19;
	mul.wide.s32 	%rd20, %r18, 20;
	add.s64 	%rd7, %rd1, %rd20;
	mul.wide.s32 	%rd21, %r18, 24;
	add.s64 	%rd8, %rd1, %rd21;
	mul.wide.s32 	%rd22, %r18, 28;
	add.s64 	%rd9, %rd1, %rd22;
	mul.wide.u32 	%rd23, %r3, 4;
	add.s64 	%rd24, %rd23, %rd2;
	add.s64 	%rd66, %rd24, 16;
	mov.f32 	%f66, 0f00000000;
	mov.u32 	%r35, %r2;
$L__BB0_3:
	.pragma "nounroll";
	mul.wide.s32 	%rd25, %r35, 4;
	add.s64 	%rd26, %rd3, %rd25;
	add.s64 	%rd27, %rd4, %rd25;
	add.s64 	%rd28, %rd5, %rd25;
	add.s64 	%rd29, %rd6, %rd25;
	add.s64 	%rd30, %rd7, %rd25;
	add.s64 	%rd31, %rd8, %rd25;
	add.s64 	%rd32, %rd9, %rd25;
	add.s64 	%rd33, %rd1, %rd25;
	ld.global.f32 	%f16, [%rd66+-16];
	ld.global.f32 	%f17, [%rd33];
	fma.rn.f32 	%f18, %f16, %f17, %f66;
	ld.global.f32 	%f19, [%rd66+-12];
	ld.global.f32 	%f20, [%rd26];
	fma.rn.f32 	%f21, %f19, %f20, %f18;
	ld.global.f32 	%f22, [%rd66+-8];
	ld.global.f32 	%f23, [%rd27];
	fma.rn.f32 	%f24, %f22, %f23, %f21;
	ld.global.f32 	%f25, [%rd66+-4];
	ld.global.f32 	%f26, [%rd28];
	fma.rn.f32 	%f27, %f25, %f26, %f24;
	ld.global.f32 	%f28, [%rd66];
	ld.global.f32 	%f29, [%rd29];
	fma.rn.f32 	%f30, %f28, %f29, %f27;
	ld.global.f32 	%f31, [%rd66+4];
	ld.global.f32 	%f32, [%rd30];
	fma.rn.f32 	%f33, %f31, %f32, %f30;
	ld.global.f32 	%f34, [%rd66+8];
	ld.global.f32 	%f35, [%rd31];
	fma.rn.f32 	%f36, %f34, %f35, %f33;
	ld.global.f32 	%f37, [%rd66+12];
	ld.global.f32 	%f38, [%rd32];
	fma.rn.f32 	%f66, %f37, %f38, %f36;
	add.s32 	%r36, %r36, 8;
	add.s32 	%r35, %r35, %r7;
	add.s64 	%rd66, %rd66, 32;
	setp.ne.s32 	%p3, %r36, 0;
	@%p3 bra 	$L__BB0_3;
$L__BB0_4:
	setp.eq.s32 	%p4, %r4, 0;
	@%p4 bra 	$L__BB0_12;
	and.b32  	%r13, %r18, 3;
	setp.lt.u32 	%p5, %r4, 4;
	@%p5 bra 	$L__BB0_7;
	add.s32 	%r27, %r38, %r3;
	mul.wide.u32 	%rd34, %r27, 4;
	add.s64 	%rd35, %rd2, %rd34;
	ld.global.f32 	%f40, [%rd35];
	mad.lo.s32 	%r28, %r38, %r18, %r2;
	mul.wide.s32 	%rd36, %r28, 4;
	add.s64 	%rd37, %rd1, %rd36;
	ld.global.f32 	%f41, [%rd37];
	fma.rn.f32 	%f42, %f40, %f41, %f66;
	cvt.u64.u32 	%rd38, %r3;
	cvt.u64.u32 	%rd39, %r38;
	add.s64 	%rd40, %rd39, %rd38;
	shl.b64 	%rd41, %rd40, 2;
	add.s64 	%rd42, %rd2, %rd41;
	ld.global.f32 	%f43, [%rd42+4];
	mul.wide.s32 	%rd43, %r18, 4;
	add.s64 	%rd44, %rd37, %rd43;
	ld.global.f32 	%f44, [%rd44];
	fma.rn.f32 	%f45, %f43, %f44, %f42;
	ld.global.f32 	%f46, [%rd42+8];
	add.s64 	%rd45, %rd44, %rd43;
	ld.global.f32 	%f47, [%rd45];
	fma.rn.f32 	%f48, %f46, %f47, %f45;
	ld.global.f32 	%f49, [%rd42+12];
	add.s64 	%rd46, %rd45, %rd43;
	ld.global.f32 	%f50, [%rd46];
	fma.rn.f32 	%f66, %f49, %f50, %f48;
	add.s32 	%r38, %r38, 4;
$L__BB0_7:
	setp.eq.s32 	%p6, %r13, 0;
	@%p6 bra 	$L__BB0_12;
	setp.eq.s32 	%p7, %r13, 1;
	@%p7 bra 	$L__BB0_10;
	add.s32 	%r29, %r38, %r3;
	mul.wide.u32 	%rd47, %r29, 4;
	add.s64 	%rd48, %rd2, %rd47;
	ld.global.f32 	%f52, [%rd48];
	mad.lo.s32 	%r30, %r38, %r18, %r2;
	mul.wide.s32 	%rd49, %r30, 4;
	add.s64 	%rd50, %rd1, %rd49;
	ld.global.f32 	%f53, [%rd50];
	fma.rn.f32 	%f54, %f52, %f53, %f66;
	cvt.u64.u32 	%rd51, %r3;
	cvt.u64.u32 	%rd52, %r38;
	add.s64 	%rd53, %rd52, %rd51;
	shl.b64 	%rd54, %rd53, 2;
	add.s64 	%rd55, %rd2, %rd54;
	ld.global.f32 	%f55, [%rd55+4];
	mul.wide.s32 	%rd56, %r18, 4;
	add.s64 	%rd57, %rd50, %rd56;
	ld.global.f32 	%f56, [%rd57];
	fma.rn.f32 	%f66, %f55, %f56, %f54;
	add.s32 	%r38, %r38, 2;
$L__BB0_10:
	and.b32  	%r31, %r18, 1;
	setp.eq.b32 	%p8, %r31, 1;
	not.pred 	%p9, %p8;
	@%p9 bra 	$L__BB0_12;
	add.s32 	%r32, %r38, %r3;
	mul.wide.u32 	%rd58, %r32, 4;
	add.s64 	%rd59, %rd2, %rd58;
	ld.global.f32 	%f57, [%rd59];
	mad.lo.s32 	%r33, %r38, %r18, %r2;
	mul.wide.s32 	%rd60, %r33, 4;
	add.s64 	%rd61, %rd1, %rd60;
	ld.global.f32 	%f58, [%rd61];
	fma.rn.f32 	%f66, %f57, %f58, %f66;
$L__BB0_12:
	ld.param.u64 	%rd65, [_Z12matMulKernelPKfS0_Pfi_param_2];
	add.s32 	%r34, %r3, %r2;
	cvta.to.global.u64 	%rd62, %rd65;
	mul.wide.s32 	%rd63, %r34, 4;
	add.s64 	%rd64, %rd62, %rd63;
	st.global.f32 	[%rd64], %f66;
$L__BB0_13:
	ret;

}
	// .globl	_Z24matMulKernelSingleThreadPKfS0_Pfi
.visible .entry _Z24matMulKernelSingleThreadPKfS0_Pfi(
	.param .u64 .ptr .align 1 _Z24matMulKernelSingleThreadPKfS0_Pfi_param_0,
	.param .u64 .ptr .align 1 _Z24matMulKernelSingleThreadPKfS0_Pfi_param_1,
	.param .u64 .ptr .align 1 _Z24matMulKernelSingleThreadPKfS0_Pfi_param_2,
	.param .u32 _Z24matMulKernelSingleThreadPKfS0_Pfi_param_3
)
{
	.reg .pred 	%p<13>;
	.reg .b32 	%r<88>;
	.reg .b32 	%f<67>;
	.reg .b64 	%rd<57>;

	ld.param.u64 	%rd5, [_Z24matMulKernelSingleThreadPKfS0_Pfi_param_0];
	ld.param.u64 	%rd6, [_Z24matMulKernelSingleThreadPKfS0_Pfi_param_1];
	ld.param.u64 	%rd4, [_Z24matMulKernelSingleThreadPKfS0_Pfi_param_2];
	ld.param.u32 	%r50, [_Z24matMulKernelSingleThreadPKfS0_Pfi_param_3];
	cvta.to.global.u64 	%rd1, %rd6;
	cvta.to.global.u64 	%rd2, %rd5;
	mov.u32 	%r51, %tid.x;
	mov.u32 	%r52, %ctaid.x;
	or.b32  	%r53, %r51, %r52;
	mov.u32 	%r54, %tid.y;
	or.b32  	%r55, %r53, %r54;
	mov.u32 	%r56, %ctaid.y;
	or.b32  	%r57, %r55, %r56;
	setp.ne.s32 	%p1, %r57, 0;
	setp.lt.s32 	%p2, %r50, 1;
	or.pred  	%p3, %p1, %p2;
	@%p3 bra 	$L__BB1_16;
	add.s32 	%r1, %r50, -1;
	and.b32  	%r2, %r50, 7;
	and.b32  	%r3, %r50, 3;
	and.b32  	%r4, %r50, 2147483640;
	and.b32  	%r5, %r50, 1;
	neg.s32 	%r6, %r4;
	shl.b32 	%r7, %r50, 3;
	shl.b32 	%r8, %r50, 1;
	mul.lo.s32 	%r9, %r50, 3;
	shl.b32 	%r10, %r50, 2;
	mul.lo.s32 	%r11, %r50, 6;
	mul.lo.s32 	%r12, %r50, 7;
	cvta.to.global.u64 	%rd3, %rd4;
	mov.b32 	%r73, 0;
$L__BB1_2:
	mul.lo.s32 	%r14, %r73, %r50;
	mov.b32 	%r74, 0;
	cvt.u64.u32 	%rd44, %r14;
$L__BB1_3:
	setp.lt.u32 	%p4, %r1, 7;
	mov.f32 	%f66, 0f00000000;
	mov.b32 	%r86, 0;
	@%p4 bra 	$L__BB1_6;
	add.s32 	%r83, %r50, %r74;
	add.s32 	%r82, %r8, %r74;
	add.s32 	%r81, %r9, %r74;
	add.s32 	%r80, %r10, %r74;
	mad.lo.s32 	%r79, %r50, 5, %r74;
	add.s32 	%r78, %r11, %r74;
	add.s32 	%r77, %r12, %r74;
	mov.f32 	%f66, 0f00000000;
	mov.u32 	%r75, %r14;
	mov.u32 	%r76, %r74;
	mov.u32 	%r84, %r6;
$L__BB1_5:
	.pragma "nounroll";
	mul.wide.u32 	%rd7, %r75, 4;
	add.s64 	%rd8, %rd2, %rd7;
	ld.global.f32 	%f16, [%rd8];
	mul.wide.u32 	%rd9, %r76, 4;
	add.s64 	%rd10, %rd1, %rd9;
	ld.global.f32 	%f17, [%rd10];
	fma.rn.f32 	%f18, %f16, %f17, %f66;
	ld.global.f32 	%f19, [%rd8+4];
	mul.wide.u32 	%rd11, %r83, 4;
	add.s64 	%rd12, %rd1, %rd11;
	ld.global.f32 	%f20, [%rd12];
	fma.rn.f32 	%f21, %f19, %f20, %f18;
	ld.global.f32 	%f22, [%rd8+8];
	mul.wide.u32 	%rd13, %r82, 4;
	add.s64 	%rd14, %rd1, %rd13;
	ld.global.f32 	%f23, [%rd14];
	fma.rn.f32 	%f24, %f22, %f23, %f21;
	ld.global.f32 	%f25, [%rd8+12];
	mul.wide.u32 	%rd15, %r81, 4;
	add.s64 	%rd16, %rd1, %rd15;
	ld.global.f32 	%f26, [%rd16];
	fma.rn.f32 	%f27, %f25, %f26, %f24;
	ld.global.f32 	%f28, [%rd8+16];
	mul.wide.u32 	%rd17, %r80, 4;
	add.s64 	%rd18, %rd1, %rd17;
	ld.global.f32 	%f29, [%rd18];
	fma.rn.f32 	%f30, %f28, %f29, %f27;
	ld.global.f32 	%f31, [%rd8+20];
	mul.wide.u32 	%rd19, %r79, 4;
	add.s64 	%rd20, %rd1, %rd19;
	ld.global.f32 	%f32, [%rd20];
	fma.rn.f32 	%f33, %f31, %f32, %f30;
	ld.global.f32 	%f34, [%rd8+24];
	mul.wide.u32 	%rd21, %r78, 4;
	add.s64 	%rd22, %rd1, %rd21;
	ld.global.f32 	%f35, [%rd22];
	fma.rn.f32 	%f36, %f34, %f35, %f33;
	ld.global.f32 	%f37, [%rd8+28];
	mul.wide.u32 	%rd23, %r77, 4;
	add.s64 	%rd24, %rd1, %rd23;
	ld.global.f32 	%f38, [%rd24];
	fma.rn.f32 	%f66, %f37, %f38, %f36;
	add.s32 	%r84, %r84, 8;
	add.s32 	%r83, %r83, %r7;
	add.s32 	%r82, %r82, %r7;
	add.s32 	%r81, %r81, %r7;
	add.s32 	%r80, %r80, %r7;
	add.s32 	%r79, %r79, %r7;
	add.s32 	%r78, %r78, %r7;
	add.s32 	%r77, %r77, %r7;
	add.s32 	%r76, %r76, %r7;
	add.s32 	%r75, %r75, 8;
	setp.ne.s32 	%p5, %r84, 0;
	mov.u32 	%r86, %r4;
	@%p5 bra 	$L__BB1_5;
$L__BB1_6:
	setp.eq.s32 	%p6, %r2, 0;
	@%p6 bra 	$L__BB1_14;
	add.s32 	%r61, %r2, -1;
	setp.lt.u32 	%p7, %r61, 3;
	@%p7 bra 	$L__BB1_9;
	add.s32 	%r62, %r86, %r14;
	mul.wide.u32 	%rd25, %r62, 4;
	add.s64 	%rd26, %rd2, %rd25;
	ld.global.f32 	%f40, [%rd26];
	mad.lo.s32 	%r63, %r86, %r50, %r74;
	mul.wide.u32 	%rd27, %r63, 4;
	add.s64 	%rd28, %rd1, %rd27;
	ld.global.f32 	%f41, [%rd28];
	fma.rn.f32 	%f42, %f40, %f41, %f66;
	cvt.u64.u32 	%rd30, %r86;
	add.s64 	%rd31, %rd30, %rd44;
	shl.b64 	%rd32, %rd31, 2;
	add.s64 	%rd33, %rd2, %rd32;
	ld.global.f32 	%f43, [%rd33+4];
	add.s32 	%r64, %r63, %r50;
	mul.wide.u32 	%rd34, %r64, 4;
	add.s64 	%rd35, %rd1, %rd34;
	ld.global.f32 	%f44, [%rd35];
	fma.rn.f32 	%f45, %f43, %f44, %f42;
	ld.global.f32 	%f46, [%rd33+8];
	add.s32 	%r65, %r64, %r50;
	mul.wide.u32 	%rd36, %r65, 4;
	add.s64 	%rd37, %rd1, %rd36;
	ld.global.f32 	%f47, [%rd37];
	fma.rn.f32 	%f48, %f46, %f47, %f45;
	ld.global.f32 	%f49, [%rd33+12];
	add.s32 	%r66, %r65, %r50;
	mul.wide.u32 	%rd38, %r66, 4;
	add.s64 	%rd39, %rd1, %rd38;
	ld.global.f32 	%f50, [%rd39];
	fma.rn.f32 	%f66, %f49, %f50, %f48;
	add.s32 	%r86, %r86, 4;
$L__BB1_9:
	setp.eq.s32 	%p8, %r3, 0;
	@%p8 bra 	$L__BB1_14;
	setp.eq.s32 	%p9, %r3, 1;
	@%p9 bra 	$L__BB1_12;
	add.s32 	%r67, %r86, %r14;
	mul.wide.u32 	%rd40, %r67, 4;
	add.s64 	%rd41, %rd2, %rd40;
	ld.global.f32 	%f52, [%rd41];
	mad.lo.s32 	%r68, %r86, %r50, %r74;
	mul.wide.u32 	%rd42, %r68, 4;
	add.s64 	%rd43, %rd1, %rd42;
	ld.global.f32 	%f53, [%rd43];
	fma.rn.f32 	%f54, %f52, %f53, %f66;
	cvt.u64.u32 	%rd45, %r86;
	add.s64 	%rd46, %rd45, %rd44;
	shl.b64 	%rd47, %rd46, 2;
	add.s64 	%rd48, %rd2, %rd47;
	ld.global.f32 	%f55, [%rd48+4];
	add.s32 	%r69, %r68, %r50;
	mul.wide.u32 	%rd49, %r69, 4;
	add.s64 	%rd50, %rd1, %rd49;
	ld.global.f32 	%f56, [%rd50];
	fma.rn.f32 	%f66, %f55, %f56, %f54;
	add.s32 	%r86, %r86, 2;
$L__BB1_12:
	setp.eq.s32 	%p10, %r5, 0;
	@%p10 bra 	$L__BB1_14;
	add.s32 	%r70, %r86, %r14;
	mul.wide.u32 	%rd51, %r70, 4;
	add.s64 	%rd52, %rd2, %rd51;
	ld.global.f32 	%f57, [%rd52];
	mad.lo.s32 	%r71, %r86, %r50, %r74;
	mul.wide.u32 	%rd53, %r71, 4;
	add.s64 	%rd54, %rd1, %rd53;
	ld.global.f32 	%f58, [%rd54];
	fma.rn.f32 	%f66, %f57, %f58, %f66;
$L__BB1_14:
	add.s32 	%r72, %r74, %r14;
	mul.wide.u32 	%rd55, %r72, 4;
	add.s64 	%rd56, %rd3, %rd55;
	st.global.f32 	[%rd56], %f66;
	add.s32 	%r74, %r74, 1;
	setp.ne.s32 	%p11, %r74, %r50;
	@%p11 bra 	$L__BB1_3;
	add.s32 	%r73, %r73, 1;
	setp.ne.s32 	%p12, %r73, %r50;
	@%p12 bra 	$L__BB1_2;
$L__BB1_16:
	ret;

}


// ===== COMPILED SASS (sm_100) =====

	.target	sm_100

	.elftype	@"ET_EXEC"


//--------------------- .note.nv.tkinfo           --------------------------
	.section	.note.nv.tkinfo,"",@"SHT_NOTE"
	.sectionflags	@"SHF_NOTE_NV_TKINFO"
	.tkinfo
        /*0018*/ 	.word	0x00000002
        /*0030*/ 	.string	""
        /*0030*/ 	.string	"ptxas"
        /*0030*/ 	.string	"Cuda compilation tools, release 13.0, V13.0.88"
        /*0030*/ 	.string	"Build cuda_13.0.r13.0/compiler.36424714_0"
        /*0030*/ 	.string	"-arch sm_100 -m 64 "



//--------------------- .note.nv.cuinfo           --------------------------
	.section	.note.nv.cuinfo,"",@"SHT_NOTE"
	.sectionflags	@"SHF_NOTE_NV_CUINFO"
        /*0018*/ 	.short	0x0002
        /*001a*/ 	.short	0x0064
        /*001c*/ 	.short	0x0082
	.zero		2


//--------------------- .nv.info                  --------------------------
	.section	.nv.info,"",@"SHT_CUDA_INFO"
	.align	4


	//----- nvinfo : EIATTR_REGCOUNT
	.align		4
        /*0000*/ 	.byte	0x04, 0x2f
        /*0002*/ 	.short	(.L_1 - .L_0)
	.align		4
.L_0:
        /*0004*/ 	.word	index@(_Z12matMulKernelPKfS0_Pfi)
        /*0008*/ 	.word	0x0000001e


	//----- nvinfo : EIATTR_FRAME_SIZE
	.align		4
.L_1:
        /*000c*/ 	.byte	0x04, 0x11
        /*000e*/ 	.short	(.L_3 - .L_2)
	.align		4
.L_2:
        /*0010*/ 	.word	index@(_Z12matMulKernelPKfS0_Pfi)
        /*0014*/ 	.word	0x00000000


	//----- nvinfo : EIATTR_REGCOUNT
	.align		4
.L_3:
        /*0018*/ 	.byte	0x04, 0x2f
        /*001a*/ 	.short	(.L_5 - .L_4)
	.align		4
.L_4:
        /*001c*/ 	.word	index@(_Z24matMulKernelSingleThreadPKfS0_Pfi)
        /*0020*/ 	.word	0x00000020


	//----- nvinfo : EIATTR_FRAME_SIZE
	.align		4
.L_5:
        /*0024*/ 	.byte	0x04, 0x11
        /*0026*/ 	.short	(.L_7 - .L_6)
	.align		4
.L_6:
        /*0028*/ 	.word	index@(_Z24matMulKernelSingleThreadPKfS0_Pfi)
        /*002c*/ 	.word	0x00000000


	//----- nvinfo : EIATTR_MIN_STACK_SIZE
	.align		4
.L_7:
        /*0030*/ 	.byte	0x04, 0x12
        /*0032*/ 	.short	(.L_9 - .L_8)
	.align		4
.L_8:
        /*0034*/ 	.word	index@(_Z24matMulKernelSingleThreadPKfS0_Pfi)
        /*0038*/ 	.word	0x00000000


	//----- nvinfo : EIATTR_MIN_STACK_SIZE
	.align		4
.L_9:
        /*003c*/ 	.byte	0x04, 0x12
        /*003e*/ 	.short	(.L_11 - .L_10)
	.align		4
.L_10:
        /*0040*/ 	.word	index@(_Z12matMulKernelPKfS0_Pfi)
        /*0044*/ 	.word	0x00000000
.L_11:


//--------------------- .nv.compat                --------------------------
	.section	.nv.compat,"",@"SHT_CUDA_COMPAT_INFO"
	.align	4
        /*0000*/ 	.byte	0x02, 0x09, 0x00, 0x00, 0x02, 0x02, 0x01, 0x00, 0x02, 0x05, 0x05, 0x00, 0x03, 0x07, 0x01, 0x01
        /*0010*/ 	.byte	0x02, 0x03, 0x00, 0x00, 0x02, 0x06, 0x01, 0x00, 0x04, 0x0b, 0x08, 0x00, 0x09, 0x00, 0x00, 0x00
        /*0020*/ 	.byte	0x00, 0x00, 0x00, 0x00


//--------------------- .nv.info._Z24matMulKernelSingleThreadPKfS0_Pfi --------------------------
	.section	.nv.info._Z24matMulKernelSingleThreadPKfS0_Pfi,"",@"SHT_CUDA_INFO"
	.sectionflags	@""
	.align	4


	//----- nvinfo : EIATTR_CUDA_API_VERSION
	.align		4
        /*0000*/ 	.byte	0x04, 0x37
        /*0002*/ 	.short	(.L_13 - .L_12)
.L_12:
        /*0004*/ 	.word	0x00000082


	//----- nvinfo : EIATTR_KPARAM_INFO
	.align		4
.L_13:
        /*0008*/ 	.byte	0x04, 0x17
        /*000a*/ 	.short	(.L_15 - .L_14)
.L_14:
        /*000c*/ 	.word	0x00000000
        /*0010*/ 	.short	0x0003
        /*0012*/ 	.short	0x0018
        /*0014*/ 	.byte	0x00, 0xf0, 0x11, 0x00


	//----- nvinfo : EIATTR_KPARAM_INFO
	.align		4
.L_15:
        /*0018*/ 	.byte	0x04, 0x17
        /*001a*/ 	.short	(.L_17 - .L_16)
.L_16:
        /*001c*/ 	.word	0x00000000
        /*0020*/ 	.short	0x0002
        /*0022*/ 	.short	0x0010
        /*0024*/ 	.byte	0x00, 0xf5, 0x21, 0x00


	//----- nvinfo : EIATTR_KPARAM_INFO
	.align		4
.L_17:
        /*0028*/ 	.byte	0x04, 0x17
        /*002a*/ 	.short	(.L_19 - .L_18)
.L_18:
        /*002c*/ 	.word	0x00000000
        /*0030*/ 	.short	0x0001
        /*0032*/ 	.short	0x0008
        /*0034*/ 	.byte	0x00, 0xf5, 0x21, 0x00


	//----- nvinfo : EIATTR_KPARAM_INFO
	.align		4
.L_19:
        /*0038*/ 	.byte	0x04, 0x17
        /*003a*/ 	.short	(.L_21 - .L_20)
.L_20:
        /*003c*/ 	.word	0x00000000
        /*0040*/ 	.short	0x0000
        /*0042*/ 	.short	0x0000
        /*0044*/ 	.byte	0x00, 0xf5, 0x21, 0x00


	//----- nvinfo : EIATTR_SPARSE_MMA_MASK
	.align		4
.L_21:
        /*0048*/ 	.byte	0x03, 0x50
        /*004a*/ 	.short	0x0000


	//----- nvinfo : EIATTR_MAXREG_COUNT
	.align		4
        /*004c*/ 	.byte	0x03, 0x1b
        /*004e*/ 	.short	0x00ff


	//----- nvinfo : EIATTR_MERCURY_ISA_VERSION
	.align		4
        /*0050*/ 	.byte	0x03, 0x5f
        /*0052*/ 	.short	0x0101


	//----- nvinfo : EIATTR_VRC_CTA_INIT_COUNT
	.align		4
        /*0054*/ 	.byte	0x02, 0x4a
	.zero		1
	.zero		1


	//----- nvinfo : EIATTR_EXIT_INSTR_OFFSETS
	.align		4
        /*0058*/ 	.byte	0x04, 0x1c
        /*005a*/ 	.short	(.L_23 - .L_22)


	//   ....[0]....
.L_22:
        /*005c*/ 	.word	0x00000090


	//   ....[1]....
        /*0060*/ 	.word	0x00000a80


	//----- nvinfo : EIATTR_CBANK_PARAM_SIZE
	.align		4
.L_23:
        /*0064*/ 	.byte	0x03, 0x19
        /*0066*/ 	.short	0x001c


	//----- nvinfo : EIATTR_PARAM_CBANK
	.align		4
        /*0068*/ 	.byte	0x04, 0x0a
        /*006a*/ 	.short	(.L_25 - .L_24)
	.align		4
.L_24:
        /*006c*/ 	.word	index@(.nv.constant0._Z24matMulKernelSingleThreadPKfS0_Pfi)
        /*0070*/ 	.short	0x0380
        /*0072*/ 	.short	0x001c


	//----- nvinfo : EIATTR_SW_WAR
	.align		4
.L_25:
        /*0074*/ 	.byte	0x04, 0x36
        /*0076*/ 	.short	(.L_27 - .L_26)
.L_26:
        /*0078*/ 	.word	0x00000008
.L_27:


//--------------------- .nv.info._Z12matMulKernelPKfS0_Pfi --------------------------
	.section	.nv.info._Z12matMulKernelPKfS0_Pfi,"",@"SHT_CUDA_INFO"
	.sectionflags	@""
	.align	4


	//----- nvinfo : EIATTR_CUDA_API_VERSION
	.align		4
        /*0000*/ 	.byte	0x04, 0x37
        /*0002*/ 	.short	(.L_29 - .L_28)
.L_28:
        /*0004*/ 	.word	0x00000082


	//----- nvinfo : EIATTR_KPARAM_INFO
	.align		4
.L_29:
        /*0008*/ 	.byte	0x04, 0x17
        /*000a*/ 	.short	(.L_31 - .L_30)
.L_30:
        /*000c*/ 	.word	0x00000000
        /*0010*/ 	.short	0x0003
        /*0012*/ 	.short	0x0018
        /*0014*/ 	.byte	0x00, 0xf0, 0x11, 0x00


	//----- nvinfo : EIATTR_KPARAM_INFO
	.align		4
.L_31:
        /*0018*/ 	.byte	0x04, 0x17
        /*001a*/ 	.short	(.L_33 - .L_32)
.L_32:
        /*001c*/ 	.word	0x00000000
        /*0020*/ 	.short	0x0002
        /*0022*/ 	.short	0x0010
        /*0024*/ 	.byte	0x00, 0xf5, 0x21, 0x00


	//----- nvinfo : EIATTR_KPARAM_INFO
	.align		4
.L_33:
        /*0028*/ 	.byte	0x04, 0x17
        /*002a*/ 	.short	(.L_35 - .L_34)
.L_34:
        /*002c*/ 	.word	0x00000000
        /*0030*/ 	.short	0x0001
        /*0032*/ 	.short	0x0008
        /*0034*/ 	.byte	0x00, 0xf5, 0x21, 0x00


	//----- nvinfo : EIATTR_KPARAM_INFO
	.align		4
.L_35:
        /*0038*/ 	.byte	0x04, 0x17
        /*003a*/ 	.short	(.L_37 - .L_36)
.L_36:
        /*003c*/ 	.word	0x00000000
        /*0040*/ 	.short	0x0000
        /*0042*/ 	.short	0x0000
        /*0044*/ 	.byte	0x00, 0xf5, 0x21, 0x00


	//----- nvinfo : EIATTR_SPARSE_MMA_MASK
	.align		4
.L_37:
        /*0048*/ 	.byte	0x03, 0x50
        /*004a*/ 	.short	0x0000


	//----- nvinfo : EIATTR_MAXREG_COUNT
	.align		4
        /*004c*/ 	.byte	0x03, 0x1b
        /*004e*/ 	.short	0x00ff


	//----- nvinfo : EIATTR_MERCURY_ISA_VERSION
	.align		4
        /*0050*/ 	.byte	0x03, 0x5f
        /*0052*/ 	.short	0x0101


	//----- nvinfo : EIATTR_VRC_CTA_INIT_COUNT
	.align		4
        /*0054*/ 	.byte	0x02, 0x4a
	.zero		1
	.zero		1


	//----- nvinfo : EIATTR_EXIT_INSTR_OFFSETS
	.align		4
        /*0058*/ 	.byte	0x04, 0x1c
        /*005a*/ 	.short	(.L_39 - .L_38)


	//   ....[0]....
.L_38:
        /*005c*/ 	.word	0x000000c0


	//   ....[1]....
        /*0060*/ 	.word	0x00000a90


	//----- nvinfo : EIATTR_CBANK_PARAM_SIZE
	.align		4
.L_39:
        /*0064*/ 	.byte	0x03, 0x19
        /*0066*/ 	.short	0x001c


	//----- nvinfo : EIATTR_PARAM_CBANK
	.align		4
        /*0068*/ 	.byte	0x04, 0x0a
        /*006a*/ 	.short	(.L_41 - .L_40)
	.align		4
.L_40:
        /*006c*/ 	.word	index@(.nv.constant0._Z12matMulKernelPKfS0_Pfi)
        /*0070*/ 	.short	0x0380
        /*0072*/ 	.short	0x001c


	//----- nvinfo : EIATTR_SW_WAR
	.align		4
.L_41:
        /*0074*/ 	.byte	0x04, 0x36
        /*0076*/ 	.short	(.L_43 - .L_42)
.L_42:
        /*0078*/ 	.word	0x00000008
.L_43:


//--------------------- .nv.callgraph             --------------------------
	.section	.nv.callgraph,"",@"SHT_CUDA_CALLGRAPH"
	.align	4
	.sectionentsize	8
	.align		4
        /*0000*/ 	.word	0x00000000
	.align		4
        /*0004*/ 	.word	0xffffffff
	.align		4
        /*0008*/ 	.word	0x00000000
	.align		4
        /*000c*/ 	.word	0xfffffffe
	.align		4
        /*0010*/ 	.word	0x00000000
	.align		4
        /*0014*/ 	.word	0xfffffffd
	.align		4
        /*0018*/ 	.word	0x00000000
	.align		4
        /*001c*/ 	.word	0xfffffffc


//--------------------- .text._Z24matMulKernelSingleThreadPKfS0_Pfi --------------------------
	.section	.text._Z24matMulKernelSingleThreadPKfS0_Pfi,"ax",@progbits
	.align	128
        .global         _Z24matMulKernelSingleThreadPKfS0_Pfi
        .type           _Z24matMulKernelSingleThreadPKfS0_Pfi,@function
        .size           _Z24matMulKernelSingleThreadPKfS0_Pfi,(.L_x_13 - _Z24matMulKernelSingleThreadPKfS0_Pfi)
        .other          _Z24matMulKernelSingleThreadPKfS0_Pfi,@"STO_CUDA_ENTRY STV_DEFAULT"
_Z24matMulKernelSingleThreadPKfS0_Pfi:
.text._Z24matMulKernelSingleThreadPKfS0_Pfi:
[----:B------:R-:W-:Y:S01]  /*0000*/  LDC R1, c[0x0][0x37c] ;  /* 0x0000df00ff017b82 */ /* 0x000fe20000000800 */
[----:B------:R-:W0:Y:S07]  /*0010*/  S2R R0, SR_TID.X ;  /* 0x0000000000007919 */ /* 0x000e2e0000002100 */
[----:B------:R-:W0:Y:S01]  /*0020*/  S2UR UR4, SR_CTAID.X ;  /* 0x00000000000479c3 */ /* 0x000e220000002500 */
[----:B------:R-:W0:Y:S07]  /*0030*/  S2R R3, SR_TID.Y ;  /* 0x0000000000037919 */ /* 0x000e2e0000002200 */
[----:B------:R-:W1:Y:S08]  /*0040*/  S2UR UR5, SR_CTAID.Y ;  /* 0x00000000000579c3 */ /* 0x000e700000002600 */
[----:B------:R-:W2:Y:S01]  /*0050*/  LDC R4, c[0x0][0x398] ;  /* 0x0000e600ff047b82 */ /* 0x000ea20000000800 */
[----:B0-----:R-:W-:-:S04]  /*0060*/  LOP3.LUT R0, R3, UR4, R0, 0xfe, !PT ;  /* 0x0000000403007c12 */ /* 0x001fc8000f8efe00 */
[----:B-1----:R-:W-:-:S04]  /*0070*/  LOP3.LUT P0, RZ, R0, UR5, RZ, 0xfc, !PT ;  /* 0x0000000500ff7c12 */ /* 0x002fc8000f80fcff */
[----:B--2---:R-:W-:-:S13]  /*0080*/  ISETP.LT.OR P0, PT, R4, 0x1, P0 ;  /* 0x000000010400780c */ /* 0x004fda0000701670 */
[----:B------:R-:W-:Y:S05]  /*0090*/  @P0 EXIT ;  /* 0x000000000000094d */ /* 0x000fea0003800000 */
[C---:B------:R-:W-:Y:S01]  /*00a0*/  IADD3 R0, PT, PT, R4.reuse, -0x1, RZ ;  /* 0xffffffff04007810 */ /* 0x040fe20007ffe0ff */
[----:B------:R-:W0:Y:S01]  /*00b0*/  LDCU.64 UR6, c[0x0][0x358] ;  /* 0x00006b00ff0677ac */ /* 0x000e220008000a00 */
[----:B------:R-:W-:Y:S02]  /*00c0*/  LOP3.LUT R2, R4, 0x7, RZ, 0xc0, !PT ;  /* 0x0000000704027812 */ /* 0x000fe400078ec0ff */
[----:B------:R-:W-:Y:S01]  /*00d0*/  ISETP.GE.U32.AND P0, PT, R0, 0x7, PT ;  /* 0x000000070000780c */ /* 0x000fe20003f06070 */
[----:B------:R-:W-:Y:S01]  /*00e0*/  UMOV UR4, URZ ;  /* 0x000000ff00047c82 */ /* 0x000fe20008000000 */
[C---:B------:R-:W-:Y:S02]  /*00f0*/  LOP3.LUT R0, R4.reuse, 0x7ffffff8, RZ, 0xc0, !PT ;  /* 0x7ffffff804007812 */ /* 0x040fe400078ec0ff */
[----:B------:R-:W-:Y:S02]  /*0100*/  LOP3.LUT R3, R4, 0x3, RZ, 0xc0, !PT ;  /* 0x0000000304037812 */ /* 0x000fe400078ec0ff */
[----:B------:R-:W-:-:S07]  /*0110*/  IADD3 R4, PT, PT, -R0, RZ, RZ ;  /* 0x000000ff00047210 */ /* 0x000fce0007ffe1ff */
.L_x_6:
[----:B-1----:R-:W1:Y:S01]  /*0120*/  LDCU UR8, c[0x0][0x398] ;  /* 0x00007300ff0877ac */ /* 0x002e620008000800 */
[----:B------:R-:W-:Y:S01]  /*0130*/  HFMA2 R5, -RZ, RZ, 0, 0 ;  /* 0x00000000ff057431 */ /* 0x000fe200000001ff */
[----:B-1----:R-:W-:Y:S02]  /*0140*/  UIMAD UR5, UR4, UR8, URZ ;  /* 0x00000008040572a4 */ /* 0x002fe4000f8e02ff */
[----:B------:R-:W-:-:S04]  /*0150*/  UIADD3 UR4, UPT, UPT, UR4, 0x1, URZ ;  /* 0x0000000104047890 */ /* 0x000fc8000fffe0ff */
[----:B------:R-:W-:-:S11]  /*0160*/  UISETP.NE.AND UP0, UPT, UR4, UR8, UPT ;  /* 0x000000080400728c */ /* 0x000fd6000bf05270 */
.L_x_5:
[----:B-1----:R-:W-:Y:S01]  /*0170*/  MOV R16, RZ ;  /* 0x000000ff00107202 */ /* 0x002fe20000000f00 */
[----:B------:R-:W-:Y:S01]  /*0180*/  IMAD.MOV.U32 R14, RZ, RZ, RZ ;  /* 0x000000ffff0e7224 */ /* 0x000fe200078e00ff */
[----:B------:R-:W-:Y:S06]  /*0190*/  @!P0 BRA `(.L_x_0) ;  /* 0x0000000000f08947 */ /* 0x000fec0003800000 */
[----:B------:R-:W1:Y:S01]  /*01a0*/  LDC R8, c[0x0][0x398] ;  /* 0x0000e600ff087b82 */ /* 0x000e620000000800 */
[----:B------:R-:W-:Y:S01]  /*01b0*/  MOV R16, RZ ;  /* 0x000000ff00107202 */ /* 0x000fe20000000f00 */
[----:B------:R-:W-:Y:S01]  /*01c0*/  IMAD.MOV.U32 R10, RZ, RZ, R4 ;  /* 0x000000ffff0a7224 */ /* 0x000fe200078e0004 */
[----:B------:R-:W-:Y:S02]  /*01d0*/  MOV R9, UR5 ;  /* 0x0000000500097c02 */ /* 0x000fe40008000f00 */
[-C--:B------:R-:W-:Y:S02]  /*01e0*/  MOV R7, R5.reuse ;  /* 0x0000000500077202 */ /* 0x080fe40000000f00 */
[----:B-1----:R-:W-:Y:S01]  /*01f0*/  IADD3 R11, PT, PT, R5, R8, RZ ;  /* 0x00000008050b7210 */ /* 0x002fe20007ffe0ff */
[C-C-:B------:R-:W-:Y:S01]  /*0200*/  IMAD R25, R8.reuse, 0x3, R5.reuse ;  /* 0x0000000308197824 */ /* 0x140fe200078e0205 */
[CC--:B------:R-:W-:Y:S01]  /*0210*/  LEA R6, R8.reuse, R5.reuse, 0x1 ;  /* 0x0000000508067211 */ /* 0x0c0fe200078e08ff */
[C-C-:B------:R-:W-:Y:S01]  /*0220*/  IMAD R29, R8.reuse, 0x5, R5.reuse ;  /* 0x00000005081d7824 */ /* 0x140fe200078e0205 */
[C---:B------:R-:W-:Y:S01]  /*0230*/  LEA R27, R8.reuse, R5, 0x2 ;  /* 0x00000005081b7211 */ /* 0x040fe200078e10ff */
[----:B------:R-:W-:-:S02]  /*0240*/  IMAD R24, R8, 0x6, R5 ;  /* 0x0000000608187824 */ /* 0x000fc400078e0205 */
[----:B------:R-:W-:-:S07]  /*0250*/  IMAD R26, R8, 0x7, R5 ;  /* 0x00000007081a7824 */ /* 0x000fce00078e0205 */
.L_x_1:
[----:B------:R-:W1:Y:S08]  /*0260*/  LDC.64 R14, c[0x0][0x388] ;  /* 0x0000e200ff0e7b82 */ /* 0x000e700000000a00 */
[----:B------:R-:W2:Y:S01]  /*0270*/  LDC.64 R12, c[0x0][0x380] ;  /* 0x0000e000ff0c7b82 */ /* 0x000ea20000000a00 */
[----:B-1----:R-:W-:-:S06]  /*0280*/  IMAD.WIDE.U32 R18, R7, 0x4, R14 ;  /* 0x0000000407127825 */ /* 0x002fcc00078e000e */
[----:B0-----:R-:W3:Y:S01]  /*0290*/  LDG.E R18, desc[UR6][R18.64] ;  /* 0x0000000612127981 */ /* 0x001ee2000c1e1900 */
[----:B--2---:R-:W-:-:S05]  /*02a0*/  IMAD.WIDE.U32 R12, R9, 0x4, R12 ;  /* 0x00000004090c7825 */ /* 0x004fca00078e000c */
[----:B------:R-:W3:Y:S01]  /*02b0*/  LDG.E R17, desc[UR6][R12.64] ;  /* 0x000000060c117981 */ /* 0x000ee2000c1e1900 */
[----:B------:R-:W-:-:S03]  /*02c0*/  IMAD.WIDE.U32 R22, R11, 0x4, R14 ;  /* 0x000000040b167825 */ /* 0x000fc600078e000e */
[----:B------:R-:W2:Y:S01]  /*02d0*/  LDG.E R19, desc[UR6][R12.64+0x8] ;  /* 0x000008060c137981 */ /* 0x000ea2000c1e1900 */
[----:B------:R-:W-:-:S03]  /*02e0*/  IMAD.WIDE.U32 R20, R6, 0x4, R14 ;  /* 0x0000000406147825 */ /* 0x000fc600078e000e */
[----:B------:R-:W4:Y:S04]  /*02f0*/  LDG.E R22, desc[UR6][R22.64] ;  /* 0x0000000616167981 */ /* 0x000f28000c1e1900 */
[----:B------:R-:W2:Y:S04]  /*0300*/  LDG.E R20, desc[UR6][R20.64] ;  /* 0x0000000614147981 */ /* 0x000ea8000c1e1900 */
[----:B------:R-:W5:Y:S01]  /*0310*/  LDG.E R23, desc[UR6][R12.64+0x10] ;  /* 0x000010060c177981 */ /* 0x000f62000c1e1900 */
[----:B---3--:R-:W-:-:S03]  /*0320*/  FFMA R17, R17, R18, R16 ;  /* 0x0000001211117223 */ /* 0x008fc60000000010 */
[----:B------:R-:W4:Y:S02]  /*0330*/  LDG.E R16, desc[UR6][R12.64+0x4] ;  /* 0x000004060c107981 */ /* 0x000f24000c1e1900 */
[----:B----4-:R-:W-:Y:S01]  /*0340*/  FFMA R28, R16, R22, R17 ;  /* 0x00000016101c7223 */ /* 0x010fe20000000011 */
[----:B------:R-:W-:-:S04]  /*0350*/  IMAD.WIDE.U32 R16, R25, 0x4, R14 ;  /* 0x0000000419107825 */ /* 0x000fc800078e000e */
[----:B--2---:R-:W-:Y:S01]  /*0360*/  FFMA R28, R19, R20, R28 ;  /* 0x00000014131c7223 */ /* 0x004fe2000000001c */
[--C-:B------:R-:W-:Y:S01]  /*0370*/  IMAD.WIDE.U32 R18, R27, 0x4, R14.reuse ;  /* 0x000000041b127825 */ /* 0x100fe200078e000e */
[----:B------:R-:W2:Y:S05]  /*0380*/  LDG.E R16, desc[UR6][R16.64] ;  /* 0x0000000610107981 */ /* 0x000eaa000c1e1900 */
[----:B------:R-:W5:Y:S04]  /*0390*/  LDG.E R18, desc[UR6][R18.64] ;  /* 0x0000000612127981 */ /* 0x000f68000c1e1900 */
[----:B------:R-:W2:Y:S01]  /*03a0*/  LDG.E R17, desc[UR6][R12.64+0xc] ;  /* 0x00000c060c117981 */ /* 0x000ea2000c1e1900 */
[----:B------:R-:W-:-:S03]  /*03b0*/  IMAD.WIDE.U32 R20, R29, 0x4, R14 ;  /* 0x000000041d147825 */ /* 0x000fc600078e000e */
[----:B------:R-:W3:Y:S04]  /*03c0*/  LDG.E R19, desc[UR6][R12.64+0x1c] ;  /* 0x00001c060c137981 */ /* 0x000ee8000c1e1900 */
[----:B------:R-:W4:Y:S01]  /*03d0*/  LDG.E R20, desc[UR6][R20.64] ;  /* 0x0000000614147981 */ /* 0x000f22000c1e1900 */
[----:B--2---:R-:W-:-:S03]  /*03e0*/  FFMA R28, R17, R16, R28 ;  /* 0x00000010111c7223 */ /* 0x004fc6000000001c */
[----:B------:R-:W4:Y:S01]  /*03f0*/  LDG.E R17, desc[UR6][R12.64+0x14] ;  /* 0x000014060c117981 */ /* 0x000f22000c1e1900 */
[----:B-----5:R-:W-:Y:S01]  /*0400*/  FFMA R28, R23, R18, R28 ;  /* 0x00000012171c7223 */ /* 0x020fe2000000001c */
[--C-:B------:R-:W-:Y:S02]  /*0410*/  IMAD.WIDE.U32 R22, R24, 0x4, R14.reuse ;  /* 0x0000000418167825 */ /* 0x100fe400078e000e */
[----:B------:R-:W2:Y:S02]  /*0420*/  LDG.E R16, desc[UR6][R12.64+0x18] ;  /* 0x000018060c107981 */ /* 0x000ea4000c1e1900 */
[----:B------:R-:W-:Y:S02]  /*0430*/  IMAD.WIDE.U32 R14, R26, 0x4, R14 ;  /* 0x000000041a0e7825 */ /* 0x000fe400078e000e */
[----:B------:R-:W2:Y:S04]  /*0440*/  LDG.E R22, desc[UR6][R22.64] ;  /* 0x0000000616167981 */ /* 0x000ea8000c1e1900 */
[----:B------:R-:W3:Y:S01]  /*0450*/  LDG.E R14, desc[UR6][R14.64] ;  /* 0x000000060e0e7981 */ /* 0x000ee2000c1e1900 */
[----:B------:R-:W-:-:S05]  /*0460*/  VIADD R10, R10, 0x8 ;  /* 0x000000080a0a7836 */ /* 0x000fca0000000000 */
[----:B------:R-:W-:Y:S01]  /*0470*/  ISETP.NE.AND P1, PT, R10, RZ, PT ;  /* 0x000000ff0a00720c */ /* 0x000fe20003f25270 */
[C---:B------:R-:W-:Y:S01]  /*0480*/  IMAD R29, R8.reuse, 0x8, R29 ;  /* 0x00000008081d7824 */ /* 0x040fe200078e021d */
[C---:B------:R-:W-:Y:S02]  /*0490*/  LEA R11, R8.reuse, R11, 0x3 ;  /* 0x0000000b080b7211 */ /* 0x040fe400078e18ff */
[C---:B------:R-:W-:Y:S02]  /*04a0*/  LEA R6, R8.reuse, R6, 0x3 ;  /* 0x0000000608067211 */ /* 0x040fe400078e18ff */
[C---:B------:R-:W-:Y:S02]  /*04b0*/  LEA R25, R8.reuse, R25, 0x3 ;  /* 0x0000001908197211 */ /* 0x040fe400078e18ff */
[C---:B------:R-:W-:Y:S02]  /*04c0*/  LEA R27, R8.reuse, R27, 0x3 ;  /* 0x0000001b081b7211 */ /* 0x040fe400078e18ff */
[----:B------:R-:W-:-:S02]  /*04d0*/  LEA R24, R8, R24, 0x3 ;  /* 0x0000001808187211 */ /* 0x000fc400078e18ff */
[C---:B------:R-:W-:Y:S02]  /*04e0*/  LEA R26, R8.reuse, R26, 0x3 ;  /* 0x0000001a081a7211 */ /* 0x040fe400078e18ff */
[----:B------:R-:W-:Y:S02]  /*04f0*/  LEA R7, R8, R7, 0x3 ;  /* 0x0000000708077211 */ /* 0x000fe400078e18ff */
[----:B------:R-:W-:Y:S01]  /*0500*/  IADD3 R9, PT, PT, R9, 0x8, RZ ;  /* 0x0000000809097810 */ /* 0x000fe20007ffe0ff */
[----:B----4-:R-:W-:-:S04]  /*0510*/  FFMA R17, R17, R20, R28 ;  /* 0x0000001411117223 */ /* 0x010fc8000000001c */
[----:B--2---:R-:W-:-:S04]  /*0520*/  FFMA R16, R16, R22, R17 ;  /* 0x0000001610107223 */ /* 0x004fc80000000011 */
[----:B---3--:R-:W-:Y:S01]  /*0530*/  FFMA R16, R19, R14, R16 ;  /* 0x0000000e13107223 */ /* 0x008fe20000000010 */
[----:B------:R-:W-:Y:S06]  /*0540*/  @P1 BRA `(.L_x_1) ;  /* 0xfffffffc00441947 */ /* 0x000fec000383ffff */
[----:B------:R-:W-:-:S07]  /*0550*/  IMAD.MOV.U32 R14, RZ, RZ, R0 ;  /* 0x000000ffff0e7224 */ /* 0x000fce00078e0000 */
.L_x_0:
[----:B------:R-:W-:-:S13]  /*0560*/  ISETP.NE.AND P1, PT, R2, RZ, PT ;  /* 0x000000ff0200720c */ /* 0x000fda0003f25270 */
[----:B------:R-:W-:Y:S05]  /*0570*/  @!P1 BRA `(.L_x_2) ;  /* 0x00000004001c9947 */ /* 0x000fea0003800000 */
[----:B------:R-:W-:Y:S02]  /*0580*/  IADD3 R6, PT, PT, R2, -0x1, RZ ;  /* 0xffffffff02067810 */ /* 0x000fe40007ffe0ff */
[----:B------:R-:W-:Y:S02]  /*0590*/  ISETP.NE.AND P1, PT, R3, RZ, PT ;  /* 0x000000ff0300720c */ /* 0x000fe40003f25270 */
[----:B------:R-:W-:-:S13]  /*05a0*/  ISETP.GE.U32.AND P2, PT, R6, 0x3, PT ;  /* 0x000000030600780c */ /* 0x000fda0003f46070 */
[----:B------:R-:W-:Y:S05]  /*05b0*/  @!P2 BRA `(.L_x_3) ;  /* 0x00000000007ca947 */ /* 0x000fea0003800000 */
[----:B------:R-:W1:Y:S01]  /*05c0*/  LDC R15, c[0x0][0x398] ;  /* 0x0000e600ff0f7b82 */ /* 0x000e620000000800 */
[C---:B------:R-:W-:Y:S02]  /*05d0*/  IADD3 R11, PT, PT, R14.reuse, UR5, RZ ;  /* 0x000000050e0b7c10 */ /* 0x040fe4000fffe0ff */
[----:B------:R-:W-:-:S04]  /*05e0*/  IADD3 R20, P2, PT, R14, UR5, RZ ;  /* 0x000000050e147c10 */ /* 0x000fc8000ff5e0ff */
[----:B------:R-:W-:Y:S01]  /*05f0*/  IADD3.X R21, PT, PT, RZ, RZ, RZ, P2, !PT ;  /* 0x000000ffff157210 */ /* 0x000fe200017fe4ff */
[----:B------:R-:W2:Y:S08]  /*0600*/  LDC.64 R18, c[0x0][0x380] ;  /* 0x0000e000ff127b82 */ /* 0x000eb00000000a00 */
[----:B------:R-:W3:Y:S08]  /*0610*/  LDC.64 R8, c[0x0][0x388] ;  /* 0x0000e200ff087b82 */ /* 0x000ef00000000a00 */
[----:B------:R-:W4:Y:S01]  /*0620*/  LDC.64 R6, c[0x0][0x380] ;  /* 0x0000e000ff067b82 */ /* 0x000f220000000a00 */
[----:B-1----:R-:W-:-:S05]  /*0630*/  IMAD R10, R14, R15, R5 ;  /* 0x0000000f0e0a7224 */ /* 0x002fca00078e0205 */
[----:B------:R-:W-:Y:S01]  /*0640*/  IADD3 R17, PT, PT, R10, R15, RZ ;  /* 0x0000000f0a117210 */ /* 0x000fe20007ffe0ff */
[----:B--2---:R-:W-:-:S06]  /*0650*/  IMAD.WIDE.U32 R18, R11, 0x4, R18 ;  /* 0x000000040b127825 */ /* 0x004fcc00078e0012 */
[----:B0-----:R-:W2:Y:S01]  /*0660*/  LDG.E R19, desc[UR6][R18.64] ;  /* 0x0000000612137981 */ /* 0x001ea2000c1e1900 */
[----:B---3--:R-:W-:-:S04]  /*0670*/  IMAD.WIDE.U32 R10, R10, 0x4, R8 ;  /* 0x000000040a0a7825 */ /* 0x008fc800078e0008 */
[C---:B------:R-:W-:Y:S02]  /*0680*/  IMAD.WIDE.U32 R12, R17.reuse, 0x4, R8 ;  /* 0x00000004110c7825 */ /* 0x040fe400078e0008 */
[----:B------:R-:W2:Y:S01]  /*0690*/  LDG.E R10, desc[UR6][R10.64] ;  /* 0x000000060a0a7981 */ /* 0x000ea2000c1e1900 */
[C---:B----4-:R-:W-:Y:S01]  /*06a0*/  LEA R6, P2, R20.reuse, R6, 0x2 ;  /* 0x0000000614067211 */ /* 0x050fe200078410ff */
[----:B------:R-:W-:Y:S02]  /*06b0*/  IMAD.IADD R17, R17, 0x1, R15 ;  /* 0x0000000111117824 */ /* 0x000fe400078e020f */
[----:B------:R-:W3:Y:S01]  /*06c0*/  LDG.E R12, desc[UR6][R12.64] ;  /* 0x000000060c0c7981 */ /* 0x000ee2000c1e1900 */
[----:B------:R-:W-:Y:S01]  /*06d0*/  LEA.HI.X R7, R20, R7, R21, 0x2, P2 ;  /* 0x0000000714077211 */ /* 0x000fe200010f1415 */
[C---:B------:R-:W-:Y:S01]  /*06e0*/  IMAD.WIDE.U32 R20, R17.reuse, 0x4, R8 ;  /* 0x0000000411147825 */ /* 0x040fe200078e0008 */
[----:B------:R-:W-:-:S03]  /*06f0*/  IADD3 R15, PT, PT, R17, R15, RZ ;  /* 0x0000000f110f7210 */ /* 0x000fc60007ffe0ff */
[----:B------:R-:W3:Y:S02]  /*0700*/  LDG.E R22, desc[UR6][R6.64+0x4] ;  /* 0x0000040606167981 */ /* 0x000ee4000c1e1900 */
[----:B------:R-:W-:Y:S02]  /*0710*/  IMAD.WIDE.U32 R8, R15, 0x4, R8 ;  /* 0x000000040f087825 */ /* 0x000fe400078e0008 */
[----:B------:R-:W4:Y:S04]  /*0720*/  LDG.E R20, desc[UR6][R20.64] ;  /* 0x0000000614147981 */ /* 0x000f28000c1e1900 */
[----:B------:R-:W4:Y:S04]  /*0730*/  LDG.E R24, desc[UR6][R6.64+0x8] ;  /* 0x0000080606187981 */ /* 0x000f28000c1e1900 */
[----:B------:R-:W5:Y:S04]  /*0740*/  LDG.E R8, desc[UR6][R8.64] ;  /* 0x0000000608087981 */ /* 0x000f68000c1e1900 */
[----:B------:R-:W5:Y:S01]  /*0750*/  LDG.E R18, desc[UR6][R6.64+0xc] ;  /* 0x00000c0606127981 */ /* 0x000f62000c1e1900 */
[----:B------:R-:W-:Y:S01]  /*0760*/  IADD3 R14, PT, PT, R14, 0x4, RZ ;  /* 0x000000040e0e7810 */ /* 0x000fe20007ffe0ff */
[----:B--2---:R-:W-:-:S04]  /*0770*/  FFMA R19, R19, R10, R16 ;  /* 0x0000000a13137223 */ /* 0x004fc80000000010 */
[----:B---3--:R-:W-:-:S04]  /*0780*/  FFMA R19, R22, R12, R19 ;  /* 0x0000000c16137223 */ /* 0x008fc80000000013 */
[----:B----4-:R-:W-:-:S04]  /*0790*/  FFMA R19, R24, R20, R19 ;  /* 0x0000001418137223 */ /* 0x010fc80000000013 */
[----:B-----5:R-:W-:-:S07]  /*07a0*/  FFMA R16, R18, R8, R19 ;  /* 0x0000000812107223 */ /* 0x020fce0000000013 */
.L_x_3:
[----:B------:R-:W-:Y:S05]  /*07b0*/  @!P1 BRA `(.L_x_2) ;  /* 0x00000000008c9947 */ /* 0x000fea0003800000 */
[----:B------:R-:W1:Y:S01]  /*07c0*/  LDC R12, c[0x0][0x398] ;  /* 0x0000e600ff0c7b82 */ /* 0x000e620000000800 */
[----:B------:R-:W-:Y:S02]  /*07d0*/  ISETP.NE.AND P2, PT, R3, 0x1, PT ;  /* 0x000000010300780c */ /* 0x000fe40003f45270 */
[----:B-1----:R-:W-:-:S11]  /*07e0*/  LOP3.LUT P1, RZ, R12, 0x1, RZ, 0xc0, !PT ;  /* 0x000000010cff7812 */ /* 0x002fd6000782c0ff */
        /* <DEDUP_REMOVED lines=8> */
[----:B-1----:R-:W-:-:S04]  /*0870*/  IMAD R13, R14, R10, R5 ;  /* 0x0000000a0e0d7224 */ /* 0x002fc800078e0205 */
[----:B------:R-:W-:Y:S02]  /*0880*/  IMAD.IADD R17, R13, 0x1, R10 ;  /* 0x000000010d117824 */ /* 0x000fe400078e020a */
[----:B--2---:R-:W-:-:S06]  /*0890*/  IMAD.WIDE.U32 R18, R11, 0x4, R18 ;  /* 0x000000040b127825 */ /* 0x004fcc00078e0012 */
[----:B0-----:R-:W2:Y:S01]  /*08a0*/  LDG.E R19, desc[UR6][R18.64] ;  /* 0x0000000612137981 */ /* 0x001ea2000c1e1900 */
[----:B---3--:R-:W-:-:S04]  /*08b0*/  LEA R8, P2, R15, R8, 0x2 ;  /* 0x000000080f087211 */ /* 0x008fc800078410ff */
[----:B------:R-:W-:Y:S01]  /*08c0*/  LEA.HI.X R9, R15, R9, R20, 0x2, P2 ;  /* 0x000000090f097211 */ /* 0x000fe200010f1414 */
[----:B----4-:R-:W-:-:S05]  /*08d0*/  IMAD.WIDE.U32 R10, R13, 0x4, R6 ;  /* 0x000000040d0a7825 */ /* 0x010fca00078e0006 */
[----:B------:R-:W3:Y:S01]  /*08e0*/  LDG.E R9, desc[UR6][R8.64+0x4] ;  /* 0x0000040608097981 */ /* 0x000ee2000c1e1900 */
[----:B------:R-:W-:-:S03]  /*08f0*/  IMAD.WIDE.U32 R6, R17, 0x4, R6 ;  /* 0x0000000411067825 */ /* 0x000fc600078e0006 */
[----:B------:R-:W2:Y:S04]  /*0900*/  LDG.E R10, desc[UR6][R10.64] ;  /* 0x000000060a0a7981 */ /* 0x000ea8000c1e1900 */
[----:B------:R-:W3:Y:S01]  /*0910*/  LDG.E R6, desc[UR6][R6.64] ;  /* 0x0000000606067981 */ /* 0x000ee2000c1e1900 */
[----:B------:R-:W-:Y:S01]  /*0920*/  IADD3 R14, PT, PT, R14, 0x2, RZ ;  /* 0x000000020e0e7810 */ /* 0x000fe20007ffe0ff */
[----:B--2---:R-:W-:-:S04]  /*0930*/  FFMA R16, R19, R10, R16 ;  /* 0x0000000a13107223 */ /* 0x004fc80000000010 */
[----:B---3--:R-:W-:-:S07]  /*0940*/  FFMA R16, R9, R6, R16 ;  /* 0x0000000609107223 */ /* 0x008fce0000000010 */
.L_x_4:
[----:B------:R-:W-:Y:S05]  /*0950*/  @!P1 BRA `(.L_x_2) ;  /* 0x0000000000249947 */ /* 0x000fea0003800000 */
[----:B------:R-:W1:Y:S01]  /*0960*/  LDC.64 R6, c[0x0][0x380] ;  /* 0x0000e000ff067b82 */ /* 0x000e620000000a00 */
[C---:B------:R-:W-:Y:S01]  /*0970*/  IADD3 R11, PT, PT, R14.reuse, UR5, RZ ;  /* 0x000000050e0b7c10 */ /* 0x040fe2000fffe0ff */
[----:B------:R-:W-:-:S06]  /*0980*/  IMAD R13, R14, R12, R5 ;  /* 0x0000000c0e0d7224 */ /* 0x000fcc00078e0205 */
[----:B------:R-:W2:Y:S01]  /*0990*/  LDC.64 R8, c[0x0][0x388] ;  /* 0x0000e200ff087b82 */ /* 0x000ea20000000a00 */
[----:B-1----:R-:W-:-:S06]  /*09a0*/  IMAD.WIDE.U32 R6, R11, 0x4, R6 ;  /* 0x000000040b067825 */ /* 0x002fcc00078e0006 */
[----:B0-----:R-:W3:Y:S01]  /*09b0*/  LDG.E R7, desc[UR6][R6.64] ;  /* 0x0000000606077981 */ /* 0x001ee2000c1e1900 */
[----:B--2---:R-:W-:-:S06]  /*09c0*/  IMAD.WIDE.U32 R8, R13, 0x4, R8 ;  /* 0x000000040d087825 */ /* 0x004fcc00078e0008 */
[----:B------:R-:W3:Y:S02]  /*09d0*/  LDG.E R8, desc[UR6][R8.64] ;  /* 0x0000000608087981 */ /* 0x000ee4000c1e1900 */
[----:B---3--:R-:W-:-:S07]  /*09e0*/  FFMA R16, R7, R8, R16 ;  /* 0x0000000807107223 */ /* 0x008fce0000000010 */
.L_x_2:
[----:B------:R-:W1:Y:S01]  /*09f0*/  LDCU UR8, c[0x0][0x398] ;  /* 0x00007300ff0877ac */ /* 0x000e620008000800 */
[----:B------:R-:W2:Y:S01]  /*0a00*/  LDC.64 R6, c[0x0][0x390] ;  /* 0x0000e400ff067b82 */ /* 0x000ea20000000a00 */
[C---:B------:R-:W-:Y:S02]  /*0a10*/  IADD3 R9, PT, PT, R5.reuse, UR5, RZ ;  /* 0x0000000505097c10 */ /* 0x040fe4000fffe0ff */
[----:B------:R-:W-:-:S04]  /*0a20*/  IADD3 R5, PT, PT, R5, 0x1, RZ ;  /* 0x0000000105057810 */ /* 0x000fc80007ffe0ff */
[----:B-1----:R-:W-:Y:S01]  /*0a30*/  ISETP.NE.AND P1, PT, R5, UR8, PT ;  /* 0x0000000805007c0c */ /* 0x002fe2000bf25270 */
[----:B--2---:R-:W-:-:S05]  /*0a40*/  IMAD.WIDE.U32 R6, R9, 0x4, R6 ;  /* 0x0000000409067825 */ /* 0x004fca00078e0006 */
[----:B0-----:R1:W-:Y:S07]  /*0a50*/  STG.E desc[UR6][R6.64], R16 ;  /* 0x0000001006007986 */ /* 0x0013ee000c101906 */
[----:B------:R-:W-:Y:S05]  /*0a60*/  @P1 BRA `(.L_x_5) ;  /* 0xfffffff400c01947 */ /* 0x000fea000383ffff */
[----:B------:R-:W-:Y:S05]  /*0a70*/  BRA.U UP0, `(.L_x_6) ;  /* 0xfffffff500a87547 */ /* 0x000fea000b83ffff */
[----:B------:R-:W-:Y:S05]  /*0a80*/  EXIT ;  /* 0x000000000000794d */ /* 0x000fea0003800000 */
.L_x_7:
[----:B------:R-:W-:-:S00]  /*0a90*/  BRA `(.L_x_7) ;  /* 0xfffffffc00fc7947 */ /* 0x000fc0000383ffff */
[----:B------:R-:W-:-:S00]  /*0aa0*/  NOP ;  /* 0x0000000000007918 */ /* 0x000fc00000000000 */
        /* <DEDUP_REMOVED lines=13> */
.L_x_13:


//--------------------- .text._Z12matMulKernelPKfS0_Pfi --------------------------
	.section	.text._Z12matMulKernelPKfS0_Pfi,"ax",@progbits
	.align	128
        .global         _Z12matMulKernelPKfS0_Pfi
        .type           _Z12matMulKernelPKfS0_Pfi,@function
        .size           _Z12matMulKernelPKfS0_Pfi,(.L_x_14 - _Z12matMulKernelPKfS0_Pfi)
        .other          _Z12matMulKernelPKfS0_Pfi,@"STO_CUDA_ENTRY STV_DEFAULT"
_Z12matMulKernelPKfS0_Pfi:
.text._Z12matMulKernelPKfS0_Pfi:
[----:B------:R-:W-:Y:S01]  /*0000*/  LDC R1, c[0x0][0x37c] ;  /* 0x0000df00ff017b82 */ /* 0x000fe20000000800 */
[----:B------:R-:W0:Y:S07]  /*0010*/  S2R R0, SR_TID.Y ;  /* 0x0000000000007919 */ /* 0x000e2e0000002200 */
[----:B------:R-:W0:Y:S01]  /*0020*/  S2UR UR4, SR_CTAID.Y ;  /* 0x00000000000479c3 */ /* 0x000e220000002600 */
[----:B------:R-:W1:Y:S01]  /*0030*/  LDCU UR20, c[0x0][0x398] ;  /* 0x00007300ff1477ac */ /* 0x000e620008000800 */
[----:B------:R-:W2:Y:S06]  /*0040*/  S2R R3, SR_TID.X ;  /* 0x0000000000037919 */ /* 0x000eac0000002100 */
[----:B------:R-:W0:Y:S08]  /*0050*/  LDC R13, c[0x0][0x364] ;  /* 0x0000d900ff0d7b82 */ /* 0x000e300000000800 */
[----:B------:R-:W2:Y:S08]  /*0060*/  S2UR UR5, SR_CTAID.X ;  /* 0x00000000000579c3 */ /* 0x000eb00000002500 */
[----:B------:R-:W2:Y:S01]  /*0070*/  LDC R2, c[0x0][0x360] ;  /* 0x0000d800ff027b82 */ /* 0x000ea20000000800 */
[----:B0-----:R-:W-:-:S02]  /*0080*/  IMAD R13, R13, UR4, R0 ;  /* 0x000000040d0d7c24 */ /* 0x001fc4000f8e0200 */
[----:B--2---:R-:W-:-:S05]  /*0090*/  IMAD R0, R2, UR5, R3 ;  /* 0x0000000502007c24 */ /* 0x004fca000f8e0203 */
[----:B------:R-:W-:-:S04]  /*00a0*/  VIMNMX R2, PT, PT, R13, R0, !PT ;  /* 0x000000000d027248 */ /* 0x000fc80007fe0100 */
[----:B-1----:R-:W-:-:S13]  /*00b0*/  ISETP.GE.AND P0, PT, R2, UR20, PT ;  /* 0x0000001402007c0c */ /* 0x002fda000bf06270 */
[----:B------:R-:W-:Y:S05]  /*00c0*/  @P0 EXIT ;  /* 0x000000000000094d */ /* 0x000fea0003800000 */
[----:B------:R-:W-:Y:S01]  /*00d0*/  UISETP.GE.U32.AND UP0, UPT, UR20, 0x8, UPT ;  /* 0x000000081400788c */ /* 0x000fe2000bf06070 */
[----:B------:R-:W-:Y:S02]  /*00e0*/  HFMA2 R12, -RZ, RZ, 0, 0 ;  /* 0x00000000ff0c7431 */ /* 0x000fe400000001ff */
[----:B------:R-:W-:Y:S01]  /*00f0*/  IMAD R13, R13, UR20, RZ ;  /* 0x000000140d0d7c24 */ /* 0x000fe2000f8e02ff */
[----:B------:R-:W-:Y:S01]  /*0100*/  UMOV UR4, URZ ;  /* 0x000000ff00047c82 */ /* 0x000fe20008000000 */
[----:B------:R-:W0:Y:S04]  /*0110*/  LDCU.64 UR18, c[0x0][0x358] ;  /* 0x00006b00ff1277ac */ /* 0x000e280008000a00 */
[----:B------:R-:W-:Y:S05]  /*0120*/  BRA.U !UP0, `(.L_x_8) ;  /* 0x0000000508047547 */ /* 0x000fea000b800000 */
[----:B------:R-:W1:Y:S01]  /*0130*/  LDCU.128 UR24, c[0x0][0x380] ;  /* 0x00007000ff1877ac */ /* 0x000e620008000c00 */
[----:B------:R-:W-:Y:S02]  /*0140*/  MOV R12, RZ ;  /* 0x000000ff000c7202 */ /* 0x000fe40000000f00 */
[----:B------:R-:W-:Y:S01]  /*0150*/  MOV R14, R0 ;  /* 0x00000000000e7202 */ /* 0x000fe20000000f00 */
[----:B------:R-:W-:-:S04]  /*0160*/  ULOP3.LUT UR4, UR20, 0x7ffffff8, URZ, 0xc0, !UPT ;  /* 0x7ffffff814047892 */ /* 0x000fc8000f8ec0ff */
[----:B------:R-:W-:Y:S01]  /*0170*/  UIADD3 UR5, UPT, UPT, -UR4, URZ, URZ ;  /* 0x000000ff04057290 */ /* 0x000fe2000fffe1ff */
[----:B-1----:R-:W-:Y:S01]  /*0180*/  MOV R2, UR24 ;  /* 0x0000001800027c02 */ /* 0x002fe20008000f00 */
[----:B------:R-:W-:Y:S01]  /*0190*/  UIMAD.WIDE UR6, UR20, 0x8, UR26 ;  /* 0x00000008140678a5 */ /* 0x000fe2000f8e021a */
[----:B------:R-:W-:Y:S01]  /*01a0*/  MOV R3, UR25 ;  /* 0x0000001900037c02 */ /* 0x000fe20008000f00 */
[----:B------:R-:W-:Y:S02]  /*01b0*/  UIMAD.WIDE UR8, UR20, 0xc, UR26 ;  /* 0x0000000c140878a5 */ /* 0x000fe4000f8e021a */
[----:B------:R-:W-:Y:S01]  /*01c0*/  UIMAD.WIDE UR10, UR20, 0x10, UR26 ;  /* 0x00000010140a78a5 */ /* 0x000fe2000f8e021a */
[----:B------:R-:W-:Y:S01]  /*01d0*/  IMAD.WIDE.U32 R2, R13, 0x4, R2 ;  /* 0x000000040d027825 */ /* 0x000fe200078e0002 */
[----:B------:R-:W-:Y:S02]  /*01e0*/  UIMAD.WIDE UR12, UR20, 0x14, UR26 ;  /* 0x00000014140c78a5 */ /* 0x000fe4000f8e021a */
[----:B------:R-:W-:Y:S01]  /*01f0*/  UIMAD.WIDE UR14, UR20, 0x18, UR26 ;  /* 0x00000018140e78a5 */ /* 0x000fe2000f8e021a */
[----:B------:R-:W-:Y:S01]  /*0200*/  IADD3 R2, P0, PT, R2, 0x10, RZ ;  /* 0x0000001002027810 */ /* 0x000fe20007f1e0ff */
[----:B------:R-:W-:-:S03]  /*0210*/  UIMAD.WIDE UR16, UR20, 0x1c, UR26 ;  /* 0x0000001c141078a5 */ /* 0x000fc6000f8e021a */
[----:B------:R-:W-:-:S09]  /*0220*/  IADD3.X R3, PT, PT, RZ, R3, RZ, P0, !PT ;  /* 0x00000003ff037210 */ /* 0x000fd200007fe4ff */
.L_x_9:
[----:B------:R-:W-:Y:S01]  /*0230*/  UIMAD.WIDE UR22, UR20, 0x4, UR26 ;  /* 0x00000004141678a5 */ /* 0x000fe2000f8e021a */
[----:B------:R-:W-:Y:S02]  /*0240*/  IMAD.MOV.U32 R23, RZ, RZ, 0x4 ;  /* 0x00000004ff177424 */ /* 0x000fe400078e00ff */
[----:B------:R-:W-:Y:S01]  /*0250*/  HFMA2 R11, -RZ, RZ, 0, 2.384185791015625e-07 ;  /* 0x00000004ff0b7431 */ /* 0x000fe200000001ff */
[----:B------:R-:W-:Y:S01]  /*0260*/  MOV R25, 0x4 ;  /* 0x0000000400197802 */ /* 0x000fe20000000f00 */
[----:B0-----:R-:W2:Y:S01]  /*0270*/  LDG.E R21, desc[UR18][R2.64+-0x10] ;  /* 0xfffff01202157981 */ /* 0x001ea2000c1e1900 */
[C---:B------:R-:W-:Y:S01]  /*0280*/  IMAD.WIDE R22, R14.reuse, R23, UR26 ;  /* 0x0000001a0e167e25 */ /* 0x040fe2000f8e0217 */
[----:B------:R-:W-:Y:S02]  /*0290*/  MOV R8, UR22 ;  /* 0x0000001600087c02 */ /* 0x000fe40008000f00 */
[----:B------:R-:W-:Y:S01]  /*02a0*/  MOV R9, UR23 ;  /* 0x0000001700097c02 */ /* 0x000fe20008000f00 */
[----:B------:R-:W3:Y:S02]  /*02b0*/  LDG.E R19, desc[UR18][R2.64+-0xc] ;  /* 0xfffff41202137981 */ /* 0x000ee4000c1e1900 */
[----:B------:R-:W-:-:S02]  /*02c0*/  IMAD.WIDE R8, R14, 0x4, R8 ;  /* 0x000000040e087825 */ /* 0x000fc400078e0208 */
[----:B------:R-:W2:Y:S01]  /*02d0*/  LDG.E R22, desc[UR18][R22.64] ;  /* 0x0000001216167981 */ /* 0x000ea2000c1e1900 */
[----:B------:R-:W-:Y:S01]  /*02e0*/  MOV R5, 0x4 ;  /* 0x0000000400057802 */ /* 0x000fe20000000f00 */
[C---:B------:R-:W-:Y:S02]  /*02f0*/  IMAD.WIDE R24, R14.reuse, R25, UR6 ;  /* 0x000000060e187e25 */ /* 0x040fe4000f8e0219 */
[----:B------:R0:W3:Y:S02]  /*0300*/  LDG.E R20, desc[UR18][R8.64] ;  /* 0x0000001208147981 */ /* 0x0000e4000c1e1900 */
[----:B------:R-:W-:Y:S02]  /*0310*/  IMAD.WIDE R10, R14, R11, UR8 ;  /* 0x000000080e0a7e25 */ /* 0x000fe4000f8e020b */
[----:B------:R-:W4:Y:S04]  /*0320*/  LDG.E R18, desc[UR18][R24.64] ;  /* 0x0000001218127981 */ /* 0x000f28000c1e1900 */
[----:B------:R-:W4:Y:S01]  /*0330*/  LDG.E R17, desc[UR18][R2.64+-0x8] ;  /* 0xfffff81202117981 */ /* 0x000f22000c1e1900 */
[----:B0-----:R-:W-:-:S02]  /*0340*/  HFMA2 R9, -RZ, RZ, 0, 2.384185791015625e-07 ;  /* 0x00000004ff097431 */ /* 0x001fc400000001ff */
[----:B------:R-:W-:Y:S01]  /*0350*/  IMAD.MOV.U32 R7, RZ, RZ, 0x4 ;  /* 0x00000004ff077424 */ /* 0x000fe200078e00ff */
[----:B------:R0:W5:Y:S01]  /*0360*/  LDG.E R16, desc[UR18][R10.64] ;  /* 0x000000120a107981 */ /* 0x000162000c1e1900 */
[----:B------:R-:W-:-:S03]  /*0370*/  IMAD.WIDE R4, R14, R5, UR10 ;  /* 0x0000000a0e047e25 */ /* 0x000fc6000f8e0205 */
[----:B------:R-:W5:Y:S01]  /*0380*/  LDG.E R15, desc[UR18][R2.64+-0x4] ;  /* 0xfffffc12020f7981 */ /* 0x000f62000c1e1900 */
[C---:B------:R-:W-:Y:S01]  /*0390*/  IMAD.WIDE R6, R14.reuse, R7, UR12 ;  /* 0x0000000c0e067e25 */ /* 0x040fe2000f8e0207 */
[----:B------:R-:W-:Y:S02]  /*03a0*/  MOV R27, 0x4 ;  /* 0x00000004001b7802 */ /* 0x000fe40000000f00 */
[----:B------:R1:W5:Y:S01]  /*03b0*/  LDG.E R4, desc[UR18][R4.64] ;  /* 0x0000001204047981 */ /* 0x000362000c1e1900 */
[----:B------:R-:W-:-:S03]  /*03c0*/  IMAD.WIDE R8, R14, R9, UR14 ;  /* 0x0000000e0e087e25 */ /* 0x000fc6000f8e0209 */
[----:B------:R-:W5:Y:S01]  /*03d0*/  LDG.E R23, desc[UR18][R2.64] ;  /* 0x0000001202177981 */ /* 0x000f62000c1e1900 */
[----:B0-----:R-:W-:-:S03]  /*03e0*/  IMAD.WIDE R10, R14, R27, UR16 ;  /* 0x000000100e0a7e25 */ /* 0x001fc6000f8e021b */
[----:B------:R-:W5:Y:S04]  /*03f0*/  LDG.E R7, desc[UR18][R6.64] ;  /* 0x0000001206077981 */ /* 0x000f68000c1e1900 */
[----:B------:R-:W5:Y:S04]  /*0400*/  LDG.E R24, desc[UR18][R2.64+0x4] ;  /* 0x0000041202187981 */ /* 0x000f68000c1e1900 */
[----:B------:R-:W5:Y:S04]  /*0410*/  LDG.E R8, desc[UR18][R8.64] ;  /* 0x0000001208087981 */ /* 0x000f68000c1e1900 */
[----:B------:R-:W5:Y:S04]  /*0420*/  LDG.E R25, desc[UR18][R2.64+0x8] ;  /* 0x0000081202197981 */ /* 0x000f68000c1e1900 */
[----:B------:R-:W5:Y:S04]  /*0430*/  LDG.E R10, desc[UR18][R10.64] ;  /* 0x000000120a0a7981 */ /* 0x000f68000c1e1900 */
[----:B------:R0:W5:Y:S01]  /*0440*/  LDG.E R27, desc[UR18][R2.64+0xc] ;  /* 0x00000c12021b7981 */ /* 0x000162000c1e1900 */
[----:B------:R-:W-:-:S04]  /*0450*/  UIADD3 UR5, UPT, UPT, UR5, 0x8, URZ ;  /* 0x0000000805057890 */ /* 0x000fc8000fffe0ff */
[----:B------:R-:W-:Y:S01]  /*0460*/  UISETP.NE.AND UP0, UPT, UR5, URZ, UPT ;  /* 0x000000ff0500728c */ /* 0x000fe2000bf05270 */
[----:B-1----:R-:W-:Y:S02]  /*0470*/  MOV R5, UR20 ;  /* 0x0000001400057c02 */ /* 0x002fe40008000f00 */
[----:B0-----:R-:W-:Y:S02]  /*0480*/  IADD3 R2, P0, PT, R2, 0x20, RZ ;  /* 0x0000002002027810 */ /* 0x001fe40007f1e0ff */
[----:B------:R-:W-:Y:S02]  /*0490*/  LEA R14, R5, R14, 0x3 ;  /* 0x0000000e050e7211 */ /* 0x000fe400078e18ff */
[----:B------:R-:W-:Y:S01]  /*04a0*/  IADD3.X R3, PT, PT, RZ, R3, RZ, P0, !PT ;  /* 0x00000003ff037210 */ /* 0x000fe200007fe4ff */
[----:B--2---:R-:W-:-:S04]  /*04b0*/  FFMA R22, R21, R22, R12 ;  /* 0x0000001615167223 */ /* 0x004fc8000000000c */
[----:B---3--:R-:W-:-:S04]  /*04c0*/  FFMA R20, R19, R20, R22 ;  /* 0x0000001413147223 */ /* 0x008fc80000000016 */
[----:B----4-:R-:W-:-:S04]  /*04d0*/  FFMA R18, R17, R18, R20 ;  /* 0x0000001211127223 */ /* 0x010fc80000000014 */
[----:B-----5:R-:W-:-:S04]  /*04e0*/  FFMA R16, R15, R16, R18 ;  /* 0x000000100f107223 */ /* 0x020fc80000000012 */
[----:B------:R-:W-:-:S04]  /*04f0*/  FFMA R23, R23, R4, R16 ;  /* 0x0000000417177223 */ /* 0x000fc80000000010 */
[----:B------:R-:W-:-:S04]  /*0500*/  FFMA R24, R24, R7, R23 ;  /* 0x0000000718187223 */ /* 0x000fc80000000017 */
[----:B------:R-:W-:-:S04]  /*0510*/  FFMA R8, R25, R8, R24 ;  /* 0x0000000819087223 */ /* 0x000fc80000000018 */
[----:B------:R-:W-:Y:S01]  /*0520*/  FFMA R12, R27, R10, R8 ;  /* 0x0000000a1b0c7223 */ /* 0x000fe20000000008 */
[----:B------:R-:W-:Y:S06]  /*0530*/  BRA.U UP0, `(.L_x_9) ;  /* 0xfffffffd003c7547 */ /* 0x000fec000b83ffff */
.L_x_8:
[----:B------:R-:W-:-:S04]  /*0540*/  ULOP3.LUT UR6, UR20, 0x7, URZ, 0xc0, !UPT ;  /* 0x0000000714067892 */ /* 0x000fc8000f8ec0ff */
[----:B------:R-:W-:-:S09]  /*0550*/  UISETP.NE.AND UP0, UPT, UR6, URZ, UPT ;  /* 0x000000ff0600728c */ /* 0x000fd2000bf05270 */
[----:B------:R-:W-:Y:S05]  /*0560*/  BRA.U !UP0, `(.L_x_10) ;  /* 0x0000000508387547 */ /* 0x000fea000b800000 */
[----:B------:R-:W-:Y:S02]  /*0570*/  UISETP.GE.U32.AND UP0, UPT, UR6, 0x4, UPT ;  /* 0x000000040600788c */ /* 0x000fe4000bf06070 */
[----:B------:R-:W-:-:S04]  /*0580*/  ULOP3.LUT UR5, UR20, 0x3, URZ, 0xc0, !UPT ;  /* 0x0000000314057892 */ /* 0x000fc8000f8ec0ff */
[----:B------:R-:W-:-:S03]  /*0590*/  UISETP.NE.AND UP1, UPT, UR5, URZ, UPT ;  /* 0x000000ff0500728c */ /* 0x000fc6000bf25270 */
[----:B------:R-:W-:Y:S08]  /*05a0*/  BRA.U !UP0, `(.L_x_11) ;  /* 0x00000001087c7547 */ /* 0x000ff0000b800000 */
[----:B------:R-:W1:Y:S01]  /*05b0*/  LDC.64 R6, c[0x0][0x388] ;  /* 0x0000e200ff067b82 */ /* 0x000e620000000a00 */
[----:B------:R-:W2:Y:S01]  /*05c0*/  LDCU.64 UR6, c[0x0][0x380] ;  /* 0x00007000ff0677ac */ /* 0x000ea20008000a00 */
[----:B------:R-:W-:Y:S01]  /*05d0*/  IMAD.U32 R9, RZ, RZ, UR4 ;  /* 0x00000004ff097e24 */ /* 0x000fe2000f8e00ff */
[C---:B------:R-:W-:Y:S02]  /*05e0*/  IADD3 R3, PT, PT, R13.reuse, UR4, RZ ;  /* 0x000000040d037c10 */ /* 0x040fe4000fffe0ff */
[----:B------:R-:W-:Y:S01]  /*05f0*/  IADD3 R10, P0, PT, R13, UR4, RZ ;  /* 0x000000040d0a7c10 */ /* 0x000fe2000ff1e0ff */
[----:B------:R-:W-:Y:S01]  /*0600*/  IMAD R9, R9, UR20, R0 ;  /* 0x0000001409097c24 */ /* 0x000fe2000f8e0200 */
[----:B------:R-:W-:Y:S01]  /*0610*/  MOV R11, UR20 ;  /* 0x00000014000b7c02 */ /* 0x000fe20008000f00 */
[----:B------:R-:W3:Y:S01]  /*0620*/  LDC.64 R4, c[0x0][0x380] ;  /* 0x0000e000ff047b82 */ /* 0x000ee20000000a00 */
[----:B------:R-:W-:Y:S01]  /*0630*/  MOV R15, UR20 ;  /* 0x00000014000f7c02 */ /* 0x000fe20008000f00 */
[----:B-1----:R-:W-:Y:S01]  /*0640*/  IMAD.WIDE R6, R9, 0x4, R6 ;  /* 0x0000000409067825 */ /* 0x002fe200078e0206 */
[----:B------:R-:W-:-:S05]  /*0650*/  MOV R9, UR20 ;  /* 0x0000001400097c02 */ /* 0x000fca0008000f00 */
[----:B------:R-:W-:Y:S02]  /*0660*/  IMAD.WIDE R8, R9, 0x4, R6 ;  /* 0x0000000409087825 */ /* 0x000fe400078e0206 */
[----:B0-----:R-:W4:Y:S02]  /*0670*/  LDG.E R6, desc[UR18][R6.64] ;  /* 0x0000001206067981 */ /* 0x001f24000c1e1900 */
[----:B---3--:R-:W-:Y:S01]  /*0680*/  IMAD.WIDE.U32 R4, R3, 0x4, R4 ;  /* 0x0000000403047825 */ /* 0x008fe200078e0004 */
[----:B------:R-:W-:Y:S01]  /*0690*/  IADD3.X R3, PT, PT, RZ, RZ, RZ, P0, !PT ;  /* 0x000000ffff037210 */ /* 0x000fe200007fe4ff */
[----:B------:R-:W3:Y:S01]  /*06a0*/  LDG.E R17, desc[UR18][R8.64] ;  /* 0x0000001208117981 */ /* 0x000ee2000c1e1900 */
[----:B--2---:R-:W-:-:S03]  /*06b0*/  LEA R2, P0, R10, UR6, 0x2 ;  /* 0x000000060a027c11 */ /* 0x004fc6000f8010ff */
[----:B------:R-:W4:Y:S01]  /*06c0*/  LDG.E R5, desc[UR18][R4.64] ;  /* 0x0000001204057981 */ /* 0x000f22000c1e1900 */
[----:B------:R-:W-:Y:S01]  /*06d0*/  LEA.HI.X R3, R10, UR7, R3, 0x2, P0 ;  /* 0x000000070a037c11 */ /* 0x000fe200080f1403 */
[----:B------:R-:W-:-:S04]  /*06e0*/  IMAD.WIDE R10, R11, 0x4, R8 ;  /* 0x000000040b0a7825 */ /* 0x000fc800078e0208 */
[----:B------:R-:W3:Y:S01]  /*06f0*/  LDG.E R16, desc[UR18][R2.64+0x4] ;  /* 0x0000041202107981 */ /* 0x000ee2000c1e1900 */
[----:B------:R-:W-:-:S03]  /*0700*/  IMAD.WIDE R14, R15, 0x4, R10 ;  /* 0x000000040f0e7825 */ /* 0x000fc600078e020a */
[----:B------:R-:W2:Y:S04]  /*0710*/  LDG.E R19, desc[UR18][R10.64] ;  /* 0x000000120a137981 */ /* 0x000ea8000c1e1900 */
[----:B------:R-:W2:Y:S04]  /*0720*/  LDG.E R18, desc[UR18][R2.64+0x8] ;  /* 0x0000081202127981 */ /* 0x000ea8000c1e1900 */
[----:B------:R-:W5:Y:S04]  /*0730*/  LDG.E R20, desc[UR18][R2.64+0xc] ;  /* 0x00000c1202147981 */ /* 0x000f68000c1e1900 */
[----:B------:R-:W5:Y:S01]  /*0740*/  LDG.E R14, desc[UR18][R14.64] ;  /* 0x000000120e0e7981 */ /* 0x000f62000c1e1900 */
[----:B------:R-:W-:Y:S01]  /*0750*/  UIADD3 UR4, UPT, UPT, UR4, 0x4, URZ ;  /* 0x0000000404047890 */ /* 0x000fe2000fffe0ff */
[----:B----4-:R-:W-:-:S04]  /*0760*/  FFMA R5, R5, R6, R12 ;  /* 0x0000000605057223 */ /* 0x010fc8000000000c */
[----:B---3--:R-:W-:-:S04]  /*0770*/  FFMA R5, R16, R17, R5 ;  /* 0x0000001110057223 */ /* 0x008fc80000000005 */
[----:B--2---:R-:W-:-:S04]  /*0780*/  FFMA R5, R18, R19, R5 ;  /* 0x0000001312057223 */ /* 0x004fc80000000005 */
[----:B-----5:R-:W-:-:S07]  /*0790*/  FFMA R12, R20, R14, R5 ;  /* 0x0000000e140c7223 */ /* 0x020fce0000000005 */
.L_x_11:
[----:B------:R-:W-:Y:S05]  /*07a0*/  BRA.U !UP1, `(.L_x_10) ;  /* 0x0000000109a87547 */ /* 0x000fea000b800000 */
[----:B------:R-:W-:Y:S01]  /*07b0*/  UISETP.NE.AND UP0, UPT, UR5, 0x1, UPT ;  /* 0x000000010500788c */ /* 0x000fe2000bf05270 */
[----:B------:R-:W-:Y:S01]  /*07c0*/  MOV R7, UR4 ;  /* 0x0000000400077c02 */ /* 0x000fe20008000f00 */
[----:B------:R-:W-:Y:S02]  /*07d0*/  ULOP3.LUT UR5, UR20, 0x1, URZ, 0xc0, !UPT ;  /* 0x0000000114057892 */ /* 0x000fe4000f8ec0ff */
[----:B------:R-:W-:Y:S02]  /*07e0*/  MOV R15, UR20 ;  /* 0x00000014000f7c02 */ /* 0x000fe40008000f00 */
[----:B------:R-:W-:Y:S01]  /*07f0*/  UISETP.NE.U32.AND UP1, UPT, UR5, 0x1, UPT ;  /* 0x000000010500788c */ /* 0x000fe2000bf25070 */
[----:B------:R-:W-:-:S04]  /*0800*/  PLOP3.LUT P1, PT, PT, PT, UP0, 0x80, 0x8 ;  /* 0x000000000008781c */ /* 0x000fc80003f2f008 */
[----:B------:R-:W1:Y:S01]  /*0810*/  @UP0 LDCU.128 UR8, c[0x0][0x380] ;  /* 0x00007000ff0807ac */ /* 0x000e620008000c00 */
[----:B------:R-:W-:Y:S01]  /*0820*/  PLOP3.LUT P0, PT, PT, PT, UP1, 0x80, 0x8 ;  /* 0x000000000008781c */ /* 0x000fe20003f0f018 */
[----:B------:R-:W2:Y:S04]  /*0830*/  @UP0 LDCU.64 UR6, c[0x0][0x380] ;  /* 0x00007000ff0607ac */ /* 0x000ea80008000a00 */
[----:B------:R-:W3:Y:S03]  /*0840*/  @!UP1 LDCU.128 UR12, c[0x0][0x380] ;  /* 0x00007000ff0c97ac */ /* 0x000ee60008000c00 */
[C---:B------:R-:W-:Y:S02]  /*0850*/  @P1 IADD3 R3, PT, PT, R13.reuse, UR4, RZ ;  /* 0x000000040d031c10 */ /* 0x040fe4000fffe0ff */
[----:B------:R-:W-:Y:S01]  /*0860*/  @P1 IADD3 R6, P2, PT, R13, UR4, RZ ;  /* 0x000000040d061c10 */ /* 0x000fe2000ff5e0ff */
[----:B------:R-:W-:Y:S01]  /*0870*/  @UP0 UIADD3 UR4, UPT, UPT, UR4, 0x2, URZ ;  /* 0x0000000204040890 */ /* 0x000fe2000fffe0ff */
[----:B-1----:R-:W-:Y:S01]  /*0880*/  MOV R11, UR9 ;  /* 0x00000009000b7c02 */ /* 0x002fe20008000f00 */
[----:B------:R-:W-:Y:S01]  /*0890*/  IMAD.U32 R10, RZ, RZ, UR8 ;  /* 0x00000008ff0a7e24 */ /* 0x000fe2000f8e00ff */
[----:B------:R-:W-:-:S02]  /*08a0*/  MOV R4, UR10 ;  /* 0x0000000a00047c02 */ /* 0x000fc40008000f00 */
[----:B------:R-:W-:Y:S01]  /*08b0*/  MOV R5, UR11 ;  /* 0x0000000b00057c02 */ /* 0x000fe20008000f00 */
[----:B------:R-:W-:-:S04]  /*08c0*/  @P1 IMAD.WIDE.U32 R10, R3, 0x4, R10 ;  /* 0x00000004030a1825 */ /* 0x000fc800078e000a */
[----:B------:R-:W-:Y:S01]  /*08d0*/  @P1 IMAD R3, R7, UR20, R0 ;  /* 0x0000001407031c24 */ /* 0x000fe2000f8e0200 */
[----:B------:R-:W-:Y:S01]  /*08e0*/  @P1 IADD3.X R7, PT, PT, RZ, RZ, RZ, P2, !PT ;  /* 0x000000ffff071210 */ /* 0x000fe200017fe4ff */
[----:B------:R-:W-:Y:S01]  /*08f0*/  IMAD.U32 R19, RZ, RZ, UR4 ;  /* 0x00000004ff137e24 */ /* 0x000fe2000f8e00ff */
[C---:B--2---:R-:W-:Y:S01]  /*0900*/  @P1 LEA R2, P2, R6.reuse, UR6, 0x2 ;  /* 0x0000000606021c11 */ /* 0x044fe2000f8410ff */
[----:B------:R-:W-:Y:S01]  /*0910*/  @P1 IMAD.WIDE R4, R3, 0x4, R4 ;  /* 0x0000000403041825 */ /* 0x000fe200078e0204 */
[----:B------:R-:W-:Y:S01]  /*0920*/  @!P0 IADD3 R17, PT, PT, R13, UR4, RZ ;  /* 0x000000040d118c10 */ /* 0x000fe2000fffe0ff */
[----:B0-----:R-:W2:Y:S01]  /*0930*/  @P1 LDG.E R11, desc[UR18][R10.64] ;  /* 0x000000120a0b1981 */ /* 0x001ea2000c1e1900 */
[----:B------:R-:W-:Y:S01]  /*0940*/  @P1 LEA.HI.X R3, R6, UR7, R7, 0x2, P2 ;  /* 0x0000000706031c11 */ /* 0x000fe200090f1407 */
[----:B------:R-:W-:Y:S01]  /*0950*/  @!P0 IMAD R19, R19, UR20, R0 ;  /* 0x0000001413138c24 */ /* 0x000fe2000f8e0200 */
[----:B---3--:R-:W-:Y:S01]  /*0960*/  MOV R6, UR12 ;  /* 0x0000000c00067c02 */ /* 0x008fe20008000f00 */
[----:B------:R-:W-:Y:S01]  /*0970*/  @P1 IMAD.WIDE R14, R15, 0x4, R4 ;  /* 0x000000040f0e1825 */ /* 0x000fe200078e0204 */
[----:B------:R-:W-:Y:S01]  /*0980*/  MOV R7, UR13 ;  /* 0x0000000d00077c02 */ /* 0x000fe20008000f00 */
[----:B------:R-:W2:Y:S01]  /*0990*/  @P1 LDG.E R4, desc[UR18][R4.64] ;  /* 0x0000001204041981 */ /* 0x000ea2000c1e1900 */
[----:B------:R-:W-:-:S02]  /*09a0*/  MOV R8, UR14 ;  /* 0x0000000e00087c02 */ /* 0x000fc40008000f00 */
[----:B------:R-:W-:Y:S01]  /*09b0*/  MOV R9, UR15 ;  /* 0x0000000f00097c02 */ /* 0x000fe20008000f00 */
[----:B------:R-:W-:Y:S01]  /*09c0*/  @!P0 IMAD.WIDE.U32 R6, R17, 0x4, R6 ;  /* 0x0000000411068825 */ /* 0x000fe200078e0006 */
[----:B------:R-:W3:Y:S03]  /*09d0*/  @P1 LDG.E R14, desc[UR18][R14.64] ;  /* 0x000000120e0e1981 */ /* 0x000ee6000c1e1900 */
[----:B------:R-:W-:Y:S01]  /*09e0*/  @!P0 IMAD.WIDE R8, R19, 0x4, R8 ;  /* 0x0000000413088825 */ /* 0x000fe200078e0208 */
[----:B------:R-:W3:Y:S04]  /*09f0*/  @P1 LDG.E R2, desc[UR18][R2.64+0x4] ;  /* 0x0000041202021981 */ /* 0x000ee8000c1e1900 */
[----:B------:R-:W4:Y:S04]  /*0a00*/  @!P0 LDG.E R7, desc[UR18][R6.64] ;  /* 0x0000001206078981 */ /* 0x000f28000c1e1900 */
[----:B------:R-:W4:Y:S01]  /*0a10*/  @!P0 LDG.E R8, desc[UR18][R8.64] ;  /* 0x0000001208088981 */ /* 0x000f22000c1e1900 */
[----:B--2---:R-:W-:-:S04]  /*0a20*/  @P1 FFMA R11, R11, R4, R12 ;  /* 0x000000040b0b1223 */ /* 0x004fc8000000000c */
[----:B---3--:R-:W-:-:S04]  /*0a30*/  @P1 FFMA R12, R2, R14, R11 ;  /* 0x0000000e020c1223 */ /* 0x008fc8000000000b */
[----:B----4-:R-:W-:-:S07]  /*0a40*/  @!P0 FFMA R12, R7, R8, R12 ;  /* 0x00000008070c8223 */ /* 0x010fce000000000c */
.L_x_10:
[----:B------:R-:W1:Y:S01]  /*0a50*/  LDC.64 R2, c[0x0][0x390] ;  /* 0x0000e400ff027b82 */ /* 0x000e620000000a00 */
[----:B------:R-:W-:-:S05]  /*0a60*/  IADD3 R13, PT, PT, R0, R13, RZ ;  /* 0x0000000d000d7210 */ /* 0x000fca0007ffe0ff */
[----:B-1----:R-:W-:-:S05]  /*0a70*/  IMAD.WIDE R2, R13, 0x4, R2 ;  /* 0x000000040d027825 */ /* 0x002fca00078e0202 */
[----:B0-----:R-:W-:Y:S01]  /*0a80*/  STG.E desc[UR18][R2.64], R12 ;  /* 0x0000000c02007986 */ /* 0x001fe2000c101912 */
[----:B------:R-:W-:Y:S05]  /*0a90*/  EXIT ;  /* 0x000000000000794d */ /* 0x000fea0003800000 */
.L_x_12:
        /* <DEDUP_REMOVED lines=14> */
.L_x_14:


//--------------------- .nv.shared.reserved.0     --------------------------
	.section	.nv.shared.reserved.0,"aw",@nobits
	.weak		__nv_reservedSMEM_offset_0_alias
	.size		__nv_reservedSMEM_offset_0_alias, 0, 64
	.other		__nv_reservedSMEM_offset_0_alias,@"STO_CUDA_RESERVED_SHARED STV_DEFAULT"
__nv_reservedSMEM_offset_0_alias:
	.zero		0
	.zero		64


//--------------------- .nv.constant0._Z24matMulKernelSingleThreadPKfS0_Pfi --------------------------
	.section	.nv.constant0._Z24matMulKernelSingleThreadPKfS0_Pfi,"a",@progbits
	.sectionflags	@""
	.align	4
.nv.constant0._Z24matMulKernelSingleThreadPKfS0_Pfi:
	.zero		924


//--------------------- .nv.constant0._Z12matMulKernelPKfS0_Pfi --------------------------
	.section	.nv.constant0._Z12matMulKernelPKfS0_Pfi,"a",@progbits
	.sectionflags	@""
	.align	4
.nv.constant0._Z12matMulKernelPKfS0_Pfi:
	.zero		924


//--------------------- SYMBOLS --------------------------

	.type		.nv.reservedSmem.offset0,@object
	.size		.nv.reservedSmem.offset0,0x4
